// auto-generated by cutlass_sweep.gemm — config: {"arch": "sm_90", "cluster_m": 1, "cluster_n": 1, "cublas_kernel_name": "sm90_xmma_gemm_bf16bf16_bf16f32_f32_tn_n_tilesize64x256x64_warpgroupsize1x1x1_aux_bf16_dgelu_execute_segment_k_off_kernel__5x_cublas", "dtype": "bf16", "dtype_b": "bf16", "dtype_c_cpp": "cutlass::bfloat16_t", "layout": "tn", "stages": 0, "tile_k": 64, "tile_m": 64, "tile_n": 256}
#include "cutlass/cutlass.h"
#include "cutlass/gemm/collective/collective_builder.hpp"
#include "cutlass/gemm/device/gemm_universal_adapter.h"
#include "cutlass/gemm/kernel/gemm_universal.hpp"
#include "cutlass/epilogue/collective/collective_builder.hpp"

using ElemA = cutlass::bfloat16_t;
using ElemB = cutlass::bfloat16_t;
using ElemCD = cutlass::bfloat16_t;
using Acc  = float;
using TileShape    = cute::Shape<cute::_64, cute::_256, cute::_64>;
using ClusterShape = cute::Shape<cute::_1, cute::_1, cute::_1>;

using CollectiveEpilogue = typename cutlass::epilogue::collective::CollectiveBuilder<
    cutlass::arch::Sm90, cutlass::arch::OpClassTensorOp,
    TileShape, ClusterShape,
    cutlass::epilogue::collective::EpilogueTileAuto,
    Acc, Acc,
    ElemCD, cutlass::layout::RowMajor, 128 / cutlass::sizeof_bits<ElemCD>::value,
    ElemCD, cutlass::layout::RowMajor, 128 / cutlass::sizeof_bits<ElemCD>::value,
    cutlass::epilogue::collective::EpilogueScheduleAuto
  >::CollectiveOp;

using CollectiveMainloop = typename cutlass::gemm::collective::CollectiveBuilder<
    cutlass::arch::Sm90, cutlass::arch::OpClassTensorOp,
    ElemA, cutlass::layout::ColumnMajor, 128 / cutlass::sizeof_bits<ElemA>::value,
    ElemB, cutlass::layout::RowMajor, 128 / cutlass::sizeof_bits<ElemB>::value,
    Acc,
    TileShape, ClusterShape,
    cutlass::gemm::collective::StageCountAutoCarveout<static_cast<int>(sizeof(typename CollectiveEpilogue::SharedStorage))>,
    cutlass::gemm::collective::KernelScheduleAuto
  >::CollectiveOp;

using GemmKernel = cutlass::gemm::kernel::GemmUniversal<
    cute::Shape<int,int,int,int>,
    CollectiveMainloop,
    CollectiveEpilogue
>;
using Gemm = cutlass::gemm::device::GemmUniversalAdapter<GemmKernel>;

// Force the device kernel symbol into the cubin without needing a host main.
auto* _anchor = &cutlass::device_kernel<GemmKernel>;


// ===== COMPILED SASS (sm_90a) =====

	.target	sm_90a

	.elftype	@"ET_EXEC"


//--------------------- .note.nv.tkinfo           --------------------------
	.section	.note.nv.tkinfo,"",@"SHT_NOTE"
	.sectionflags	@"SHF_NOTE_NV_TKINFO"
	.tkinfo
        /*0018*/ 	.word	0x00000002
        /*0030*/ 	.string	""
        /*0030*/ 	.string	"ptxas"
        /*0030*/ 	.string	"Cuda compilation tools, release 13.0, V13.0.88"
        /*0030*/ 	.string	"Build cuda_13.0.r13.0/compiler.36424714_0"
        /*0030*/ 	.string	"-arch sm_90a -m 64 "



//--------------------- .note.nv.cuinfo           --------------------------
	.section	.note.nv.cuinfo,"",@"SHT_NOTE"
	.sectionflags	@"SHF_NOTE_NV_CUINFO"
        /*0018*/ 	.short	0x0002
        /*001a*/ 	.short	0x005a
        /*001c*/ 	.short	0x0082
	.zero		2


//--------------------- .nv.info                  --------------------------
	.section	.nv.info,"",@"SHT_CUDA_INFO"
	.align	4


	//----- nvinfo : EIATTR_REGCOUNT
	.align		4
        /*0000*/ 	.byte	0x04, 0x2f
        /*0002*/ 	.short	(.L_15 - .L_14)
	.align		4
.L_14:
        /*0004*/ 	.word	index@(_ZN7cutlass13device_kernelINS_4gemm6kernel13GemmUniversalIN4cute5tupleIJiiiiEEENS1_10collective13CollectiveMmaINS1_34MainloopSm90TmaGmmaWarpSpecializedILi5ENS5_IJNS4_1CILi1EEESB_SB_EEENS1_32KernelTmaWarpSpecializedPingpongEEENS5_IJNSA_ILi64EEENSA_ILi256EEESF_EEENS_10bfloat16_tENS5_IJSB_llEEESI_SJ_NS4_8TiledMMAINS4_8MMA_AtomIJNS4_4SM904GMMA28MMA_64x256x16_F32BF16BF16_SSILNSN_5MajorE1ELSP_1ELNSN_7ScaleInE1ELSQ_1EEEEEENS4_6LayoutISC_NS5_IJNSA_ILi0EEESU_SU_EEEEENS5_IJNS4_10UnderscoreESX_SX_EEEEENS4_13SM90_TMA_LOADENS4_14ComposedLayoutINS4_7SwizzleILi3ELi4ELi3EEENS4_18smem_ptr_flag_bitsILi16EEENST_INS5_IJSF_NSA_ILi8EEEEEENS5_IJSB_SF_EEEEEEEvNS4_8identityES10_S1A_vS1B_EENS_8epilogue10collective6detail29Sm90TmaWarpSpecializedAdapterINS1E_15DefaultEpilogueISI_NS5_IJlSB_lEEES1I_NS1D_6thread17LinearCombinationISI_Li1EffLNS1J_9ScaleType4KindE0ELNS_15FloatRoundStyleE2ESI_EENS1_15EpilogueDefaultEEEEEvvEEEEvNT_6ParamsE)
        /*0008*/ 	.word	0x000000a8


	//----- nvinfo : EIATTR_FRAME_SIZE
	.align		4
.L_15:
        /*000c*/ 	.byte	0x04, 0x11
        /*000e*/ 	.short	(.L_17 - .L_16)
	.align		4
.L_16:
        /*0010*/ 	.word	index@(_ZN7cutlass13device_kernelINS_4gemm6kernel13GemmUniversalIN4cute5tupleIJiiiiEEENS1_10collective13CollectiveMmaINS1_34MainloopSm90TmaGmmaWarpSpecializedILi5ENS5_IJNS4_1CILi1EEESB_SB_EEENS1_32KernelTmaWarpSpecializedPingpongEEENS5_IJNSA_ILi64EEENSA_ILi256EEESF_EEENS_10bfloat16_tENS5_IJSB_llEEESI_SJ_NS4_8TiledMMAINS4_8MMA_AtomIJNS4_4SM904GMMA28MMA_64x256x16_F32BF16BF16_SSILNSN_5MajorE1ELSP_1ELNSN_7ScaleInE1ELSQ_1EEEEEENS4_6LayoutISC_NS5_IJNSA_ILi0EEESU_SU_EEEEENS5_IJNS4_10UnderscoreESX_SX_EEEEENS4_13SM90_TMA_LOADENS4_14ComposedLayoutINS4_7SwizzleILi3ELi4ELi3EEENS4_18smem_ptr_flag_bitsILi16EEENST_INS5_IJSF_NSA_ILi8EEEEEENS5_IJSB_SF_EEEEEEEvNS4_8identityES10_S1A_vS1B_EENS_8epilogue10collective6detail29Sm90TmaWarpSpecializedAdapterINS1E_15DefaultEpilogueISI_NS5_IJlSB_lEEES1I_NS1D_6thread17LinearCombinationISI_Li1EffLNS1J_9ScaleType4KindE0ELNS_15FloatRoundStyleE2ESI_EENS1_15EpilogueDefaultEEEEEvvEEEEvNT_6ParamsE)
        /*0014*/ 	.word	0x00000008


	//----- nvinfo : EIATTR_MIN_STACK_SIZE
	.align		4
.L_17:
        /*0018*/ 	.byte	0x04, 0x12
        /*001a*/ 	.short	(.L_19 - .L_18)
	.align		4
.L_18:
        /*001c*/ 	.word	index@(_ZN7cutlass13device_kernelINS_4gemm6kernel13GemmUniversalIN4cute5tupleIJiiiiEEENS1_10collective13CollectiveMmaINS1_34MainloopSm90TmaGmmaWarpSpecializedILi5ENS5_IJNS4_1CILi1EEESB_SB_EEENS1_32KernelTmaWarpSpecializedPingpongEEENS5_IJNSA_ILi64EEENSA_ILi256EEESF_EEENS_10bfloat16_tENS5_IJSB_llEEESI_SJ_NS4_8TiledMMAINS4_8MMA_AtomIJNS4_4SM904GMMA28MMA_64x256x16_F32BF16BF16_SSILNSN_5MajorE1ELSP_1ELNSN_7ScaleInE1ELSQ_1EEEEEENS4_6LayoutISC_NS5_IJNSA_ILi0EEESU_SU_EEEEENS5_IJNS4_10UnderscoreESX_SX_EEEEENS4_13SM90_TMA_LOADENS4_14ComposedLayoutINS4_7SwizzleILi3ELi4ELi3EEENS4_18smem_ptr_flag_bitsILi16EEENST_INS5_IJSF_NSA_ILi8EEEEEENS5_IJSB_SF_EEEEEEEvNS4_8identityES10_S1A_vS1B_EENS_8epilogue10collective6detail29Sm90TmaWarpSpecializedAdapterINS1E_15DefaultEpilogueISI_NS5_IJlSB_lEEES1I_NS1D_6thread17LinearCombinationISI_Li1EffLNS1J_9ScaleType4KindE0ELNS_15FloatRoundStyleE2ESI_EENS1_15EpilogueDefaultEEEEEvvEEEEvNT_6ParamsE)
        /*0020*/ 	.word	0x00000008
.L_19:


//--------------------- .nv.compat                --------------------------
	.section	.nv.compat,"",@"SHT_CUDA_COMPAT_INFO"
	.align	4
        /*0000*/ 	.byte	0x02, 0x09, 0x01, 0x00, 0x02, 0x02, 0x04, 0x00, 0x02, 0x05, 0x05, 0x00, 0x03, 0x07, 0x01, 0x01
        /*0010*/ 	.byte	0x02, 0x03, 0x01, 0x00, 0x02, 0x06, 0x01, 0x00, 0x04, 0x0b, 0x08, 0x00, 0x00, 0x00, 0x00, 0x00
        /*0020*/ 	.byte	0x00, 0x00, 0x00, 0x00


//--------------------- .nv.info._ZN7cutlass13device_kernelINS_4gemm6kernel13GemmUniversalIN4cute5tupleIJiiiiEEENS1_10collective13CollectiveMmaINS1_34MainloopSm90TmaGmmaWarpSpecializedILi5ENS5_IJNS4_1CILi1EEESB_SB_EEENS1_32KernelTmaWarpSpecializedPingpongEEENS5_IJNSA_ILi64EEENSA_ILi256EEESF_EEENS_10bfloat16_tENS5_IJSB_llEEESI_SJ_NS4_8TiledMMAINS4_8MMA_AtomIJNS4_4SM904GMMA28MMA_64x256x16_F32BF16BF16_SSILNSN_5MajorE1ELSP_1ELNSN_7ScaleInE1ELSQ_1EEEEEENS4_6LayoutISC_NS5_IJNSA_ILi0EEESU_SU_EEEEENS5_IJNS4_10UnderscoreESX_SX_EEEEENS4_13SM90_TMA_LOADENS4_14ComposedLayoutINS4_7SwizzleILi3ELi4ELi3EEENS4_18smem_ptr_flag_bitsILi16EEENST_INS5_IJSF_NSA_ILi8EEEEEENS5_IJSB_SF_EEEEEEEvNS4_8identityES10_S1A_vS1B_EENS_8epilogue10collective6detail29Sm90TmaWarpSpecializedAdapterINS1E_15DefaultEpilogueISI_NS5_IJlSB_lEEES1I_NS1D_6thread17LinearCombinationISI_Li1EffLNS1J_9ScaleType4KindE0ELNS_15FloatRoundStyleE2ESI_EENS1_15EpilogueDefaultEEEEEvvEEEEvNT_6ParamsE --------------------------
	.section	.nv.info._ZN7cutlass13device_kernelINS_4gemm6kernel13GemmUniversalIN4cute5tupleIJiiiiEEENS1_10collective13CollectiveMmaINS1_34MainloopSm90TmaGmmaWarpSpecializedILi5ENS5_IJNS4_1CILi1EEESB_SB_EEENS1_32KernelTmaWarpSpecializedPingpongEEENS5_IJNSA_ILi64EEENSA_ILi256EEESF_EEENS_10bfloat16_tENS5_IJSB_llEEESI_SJ_NS4_8TiledMMAINS4_8MMA_AtomIJNS4_4SM904GMMA28MMA_64x256x16_F32BF16BF16_SSILNSN_5MajorE1ELSP_1ELNSN_7ScaleInE1ELSQ_1EEEEEENS4_6LayoutISC_NS5_IJNSA_ILi0EEESU_SU_EEEEENS5_IJNS4_10UnderscoreESX_SX_EEEEENS4_13SM90_TMA_LOADENS4_14ComposedLayoutINS4_7SwizzleILi3ELi4ELi3EEENS4_18smem_ptr_flag_bitsILi16EEENST_INS5_IJSF_NSA_ILi8EEEEEENS5_IJSB_SF_EEEEEEEvNS4_8identityES10_S1A_vS1B_EENS_8epilogue10collective6detail29Sm90TmaWarpSpecializedAdapterINS1E_15DefaultEpilogueISI_NS5_IJlSB_lEEES1I_NS1D_6thread17LinearCombinationISI_Li1EffLNS1J_9ScaleType4KindE0ELNS_15FloatRoundStyleE2ESI_EENS1_15EpilogueDefaultEEEEEvvEEEEvNT_6ParamsE,"",@"SHT_CUDA_INFO"
	.sectionflags	@""
	.align	4


	//----- nvinfo : EIATTR_CUDA_API_VERSION
	.align		4
        /*0000*/ 	.byte	0x04, 0x37
        /*0002*/ 	.short	(.L_21 - .L_20)
.L_20:
        /*0004*/ 	.word	0x00000082


	//----- nvinfo : EIATTR_KPARAM_INFO
	.align		4
.L_21:
        /*0008*/ 	.byte	0x04, 0x17
        /*000a*/ 	.short	(.L_23 - .L_22)
.L_22:
        /*000c*/ 	.word	0x00000000
        /*0010*/ 	.short	0x0000
        /*0012*/ 	.short	0x0070
        /*0014*/ 	.byte	0x00, 0xf0, 0x01, 0x10


	//----- nvinfo : EIATTR_SPARSE_MMA_MASK
	.align		4
.L_23:
        /*0018*/ 	.byte	0x03, 0x50
        /*001a*/ 	.short	0x0000


	//----- nvinfo : EIATTR_MAXREG_COUNT
	.align		4
        /*001c*/ 	.byte	0x03, 0x1b
        /*001e*/ 	.short	0x00a8


	//----- nvinfo : EIATTR_NUM_BARRIERS
	.align		4
        /*0020*/ 	.byte	0x02, 0x4c
        /*0022*/ 	.byte	0x01
	.zero		1


	//----- nvinfo : EIATTR_EXTERNS
	.align		4
        /*0024*/ 	.byte	0x04, 0x0f
        /*0026*/ 	.short	(.L_25 - .L_24)


	//   ....[0]....
	.align		4
.L_24:
        /*0028*/ 	.word	index@(__assertfail)


	//----- nvinfo : EIATTR_ANNOTATIONS
	.align		4
.L_25:
        /*002c*/ 	.byte	0x04, 0x55
        /*002e*/ 	.short	(.L_27 - .L_26)


	//   ....[0]....
.L_26:
        /*0030*/ 	.word	0x00000001
        /*0034*/ 	.byte	0xf0, 0x0a, 0x00, 0x00, 0x01, 0x00, 0x00, 0x00, 0xd0, 0x9c, 0x00, 0x00, 0x01, 0x00, 0x00, 0x00
        /*0044*/ 	.byte	0x00, 0xaa, 0x00, 0x00


	//----- nvinfo : EIATTR_MERCURY_ISA_VERSION
	.align		4
.L_27:
        /*0048*/ 	.byte	0x03, 0x5f
        /*004a*/ 	.short	0x0101


	//----- nvinfo : EIATTR_INT_WARP_WIDE_INSTR_OFFSETS
	.align		4
        /*004c*/ 	.byte	0x04, 0x31
        /*004e*/ 	.short	(.L_29 - .L_28)


	//   ....[0]....
.L_28:
        /*0050*/ 	.word	0x00000400


	//   ....[1]....
        /*0054*/ 	.word	0x00000420


	//   ....[2]....
        /*0058*/ 	.word	0x000004a0


	//   ....[3]....
        /*005c*/ 	.word	0x000004b0


	//   ....[4]....
        /*0060*/ 	.word	0x000004c0


	//   ....[5]....
        /*0064*/ 	.word	0x000004e0


	//   ....[6]....
        /*0068*/ 	.word	0x00000570


	//   ....[7]....
        /*006c*/ 	.word	0x00000590


	//----- nvinfo : EIATTR_COOP_GROUP_MASK_REGIDS
	.align		4
.L_29:
        /*0070*/ 	.byte	0x04, 0x29
        /*0072*/ 	.short	(.L_31 - .L_30)


	//   ....[0]....
.L_30:
        /*0074*/ 	.word	0xffffffff


	//   ....[1]....
        /*0078*/ 	.word	0xffffffff


	//   ....[2]....
        /*007c*/ 	.word	0xffffffff


	//   ....[3]....
        /*0080*/ 	.word	0xffffffff


	//   ....[4]....
        /*0084*/ 	.word	0xffffffff


	//   ....[5]....
        /*0088*/ 	.word	0xffffffff


	//----- nvinfo : EIATTR_COOP_GROUP_INSTR_OFFSETS
	.align		4
.L_31:
        /*008c*/ 	.byte	0x04, 0x28
        /*008e*/ 	.short	(.L_33 - .L_32)


	//   ....[0]....
.L_32:
        /*0090*/ 	.word	0x00000070


	//   ....[1]....
        /*0094*/ 	.word	0x00000080


	//   ....[2]....
        /*0098*/ 	.word	0x00000140


	//   ....[3]....
        /*009c*/ 	.word	0x000002f0


	//   ....[4]....
        /*00a0*/ 	.word	0x00000330


	//   ....[5]....
        /*00a4*/ 	.word	0x00000380


	//----- nvinfo : EIATTR_REG_RECONFIG
	.align		4
.L_33:
        /*00a8*/ 	.byte	0x01, 0x54
	.zero		2


	//----- nvinfo : EIATTR_SYSCALL_OFFSETS
	.align		4
        /*00ac*/ 	.byte	0x04, 0x46
        /*00ae*/ 	.short	(.L_35 - .L_34)


	//   ....[0]....
.L_34:
        /*00b0*/ 	.word	0x000015a0


	//----- nvinfo : EIATTR_MBARRIER_INSTR_OFFSETS
	.align		4
.L_35:
        /*00b4*/ 	.byte	0x04, 0x39
        /*00b6*/ 	.short	(.L_37 - .L_36)


	//   ....[0]....
.L_36:
        /*00b8*/ 	.word	0x00000240
        /*00bc*/ 	.word	0x000000ff
        /*00c0*/ 	.word	0x00000000
        /*00c4*/ 	.short	0x0100
        /*00c6*/ 	.byte	0x08
	.zero		1


	//   ....[1]....
        /*00c8*/ 	.word	0x00000250
        /*00cc*/ 	.word	0x000000ff
        /*00d0*/ 	.word	0x00000028
        /*00d4*/ 	.short	0x0100
        /*00d6*/ 	.byte	0x08
	.zero		1


	//   ....[2]....
        /*00d8*/ 	.word	0x00000260
        /*00dc*/ 	.word	0x000000ff
        /*00e0*/ 	.word	0x00000008
        /*00e4*/ 	.short	0x0100
        /*00e6*/ 	.byte	0x08
	.zero		1


	//   ....[3]....
        /*00e8*/ 	.word	0x00000270
        /*00ec*/ 	.word	0x000000ff
        /*00f0*/ 	.word	0x00000030
        /*00f4*/ 	.short	0x0100
        /*00f6*/ 	.byte	0x08
	.zero		1


	//   ....[4]....
        /*00f8*/ 	.word	0x00000280
        /*00fc*/ 	.word	0x000000ff
        /*0100*/ 	.word	0x00000010
        /*0104*/ 	.short	0x0100
        /*0106*/ 	.byte	0x08
	.zero		1


	//   ....[5]....
        /*0108*/ 	.word	0x00000290
        /*010c*/ 	.word	0x000000ff
        /*0110*/ 	.word	0x00000038
        /*0114*/ 	.short	0x0100
        /*0116*/ 	.byte	0x08
	.zero		1


	//   ....[6]....
        /*0118*/ 	.word	0x000002a0
        /*011c*/ 	.word	0x000000ff
        /*0120*/ 	.word	0x00000018
        /*0124*/ 	.short	0x0100
        /*0126*/ 	.byte	0x08
	.zero		1


	//   ....[7]....
        /*0128*/ 	.word	0x000002b0
        /*012c*/ 	.word	0x000000ff
        /*0130*/ 	.word	0x00000040
        /*0134*/ 	.short	0x0100
        /*0136*/ 	.byte	0x08
	.zero		1


	//   ....[8]....
        /*0138*/ 	.word	0x000002c0
        /*013c*/ 	.word	0x000000ff
        /*0140*/ 	.word	0x00000020
        /*0144*/ 	.short	0x0100
        /*0146*/ 	.byte	0x08
	.zero		1


	//   ....[9]....
        /*0148*/ 	.word	0x000002d0
        /*014c*/ 	.word	0x000000ff
        /*0150*/ 	.word	0x00000048
        /*0154*/ 	.short	0x0100
        /*0156*/ 	.byte	0x08
	.zero		1


	//   ....[10]....
        /*0158*/ 	.word	0x000005d0
        /*015c*/ 	.word	0x000000ff
        /*0160*/ 	.word	0x00000080
        /*0164*/ 	.short	0x0100
        /*0166*/ 	.byte	0x08
	.zero		1


	//   ....[11]....
        /*0168*/ 	.word	0x00000640
        /*016c*/ 	.word	0x000000ff
        /*0170*/ 	.word	0x00000088
        /*0174*/ 	.short	0x0100
        /*0176*/ 	.byte	0x08
	.zero		1


	//   ....[12]....
        /*0178*/ 	.word	0x00000660
        /*017c*/ 	.word	0x000000ff
        /*0180*/ 	.word	0x00000060
        /*0184*/ 	.short	0x0100
        /*0186*/ 	.byte	0x09
	.zero		1


	//   ....[13]....
        /*0188*/ 	.word	0x00000670
        /*018c*/ 	.word	0x000000ff
        /*0190*/ 	.word	0x00000068
        /*0194*/ 	.short	0x0100
        /*0196*/ 	.byte	0x09
	.zero		1


	//   ....[14]....
        /*0198*/ 	.word	0x00000680
        /*019c*/ 	.word	0x000000ff
        /*01a0*/ 	.word	0x00000070
        /*01a4*/ 	.short	0x0100
        /*01a6*/ 	.byte	0x09
	.zero		1


	//   ....[15]....
        /*01a8*/ 	.word	0x00000690
        /*01ac*/ 	.word	0x000000ff
        /*01b0*/ 	.word	0x00000078
        /*01b4*/ 	.short	0x0100
        /*01b6*/ 	.byte	0x09
	.zero		1


	//   ....[16]....
        /*01b8*/ 	.word	0x00001480
        /*01bc*/ 	.word	0x0000009d
        /*01c0*/ 	.word	0x00000000
        /*01c4*/ 	.short	0x010a
        /*01c6*/ 	.byte	0x2a
	.zero		1


	//   ....[17]....
        /*01c8*/ 	.word	0x00001620
        /*01cc*/ 	.word	0x00000003
        /*01d0*/ 	.word	0x00000000
        /*01d4*/ 	.short	0x010a
        /*01d6*/ 	.byte	0x3f
	.zero		1


	//   ....[18]....
        /*01d8*/ 	.word	0x00001680
        /*01dc*/ 	.word	0x00000003
        /*01e0*/ 	.word	0x00000000
        /*01e4*/ 	.short	0x010a
        /*01e6*/ 	.byte	0x3f
	.zero		1


	//   ....[19]....
        /*01e8*/ 	.word	0x00001a00
        /*01ec*/ 	.word	0x000000ff
        /*01f0*/ 	.word	0x00000000
        /*01f4*/ 	.short	0x010a
        /*01f6*/ 	.byte	0x04
	.zero		1


	//   ....[20]....
        /*01f8*/ 	.word	0x00001a40
        /*01fc*/ 	.word	0x000000ff
        /*0200*/ 	.word	0x00000000
        /*0204*/ 	.short	0x010a
        /*0206*/ 	.byte	0x04
	.zero		1


	//   ....[21]....
        /*0208*/ 	.word	0x00001cd0
        /*020c*/ 	.word	0x000000ff
        /*0210*/ 	.word	0x00000000
        /*0214*/ 	.short	0x0101
        /*0216*/ 	.byte	0x04
	.zero		1


	//   ....[22]....
        /*0218*/ 	.word	0x00001dc0
        /*021c*/ 	.word	0x0000009e
        /*0220*/ 	.word	0x00000000
        /*0224*/ 	.short	0x0101
        /*0226*/ 	.byte	0x2d
	.zero		1


	//   ....[23]....
        /*0228*/ 	.word	0x00001e90
        /*022c*/ 	.word	0x000000ff
        /*0230*/ 	.word	0x00000000
        /*0234*/ 	.short	0x0101
        /*0236*/ 	.byte	0x06
	.zero		1


	//   ....[24]....
        /*0238*/ 	.word	0x00001f40
        /*023c*/ 	.word	0x0000009d
        /*0240*/ 	.word	0x00000010
        /*0244*/ 	.short	0x010a
        /*0246*/ 	.byte	0x2a
	.zero		1


	//   ....[25]....
        /*0248*/ 	.word	0x00009cf0
        /*024c*/ 	.word	0x000000a0
        /*0250*/ 	.word	0x00000000
        /*0254*/ 	.short	0x0101
        /*0256*/ 	.byte	0x2d
	.zero		1


	//   ....[26]....
        /*0258*/ 	.word	0x0000a690
        /*025c*/ 	.word	0x0000000a
        /*0260*/ 	.word	0x00000028
        /*0264*/ 	.short	0x010a
        /*0266*/ 	.byte	0x3f
	.zero		1


	//   ....[27]....
        /*0268*/ 	.word	0x0000ab10
        /*026c*/ 	.word	0x00000005
        /*0270*/ 	.word	0x00000088
        /*0274*/ 	.short	0x0101
        /*0276*/ 	.byte	0x3f
	.zero		1


	//   ....[28]....
        /*0278*/ 	.word	0x0000b290
        /*027c*/ 	.word	0x00000009
        /*0280*/ 	.word	0x00000000
        /*0284*/ 	.short	0x010a
        /*0286*/ 	.byte	0x3f
	.zero		1


	//   ....[29]....
        /*0288*/ 	.word	0x0000b310
        /*028c*/ 	.word	0x00000008
        /*0290*/ 	.word	0x00000000
        /*0294*/ 	.short	0x010a
        /*0296*/ 	.byte	0x3f
	.zero		1


	//   ....[30]....
        /*0298*/ 	.word	0x0000b3a0
        /*029c*/ 	.word	0x00000009
        /*02a0*/ 	.word	0x00000000
        /*02a4*/ 	.short	0x010a
        /*02a6*/ 	.byte	0x3f
	.zero		1


	//   ....[31]....
        /*02a8*/ 	.word	0x0000b430
        /*02ac*/ 	.word	0x00000006
        /*02b0*/ 	.word	0x00000000
        /*02b4*/ 	.short	0x010a
        /*02b6*/ 	.byte	0x3f
	.zero		1


	//   ....[32]....
        /*02b8*/ 	.word	0x0000b4c0
        /*02bc*/ 	.word	0x00000003
        /*02c0*/ 	.word	0x00000000
        /*02c4*/ 	.short	0x010a
        /*02c6*/ 	.byte	0x3f
	.zero		1


	//   ....[33]....
        /*02c8*/ 	.word	0x0000b520
        /*02cc*/ 	.word	0x0000009f
        /*02d0*/ 	.word	0x00000000
        /*02d4*/ 	.short	0x010a
        /*02d6*/ 	.byte	0x3f
	.zero		1


	//   ....[34]....
        /*02d8*/ 	.word	0x0000b570
        /*02dc*/ 	.word	0x00000003
        /*02e0*/ 	.word	0x00000000
        /*02e4*/ 	.short	0x010a
        /*02e6*/ 	.byte	0x3f
	.zero		1


	//   ....[35]....
        /*02e8*/ 	.word	0x0000b5d0
        /*02ec*/ 	.word	0x00000004
        /*02f0*/ 	.word	0x00000000
        /*02f4*/ 	.short	0x010a
        /*02f6*/ 	.byte	0x3f
	.zero		1


	//   ....[36]....
        /*02f8*/ 	.word	0x0000b620
        /*02fc*/ 	.word	0x0000009f
        /*0300*/ 	.word	0x00000010
        /*0304*/ 	.short	0x010a
        /*0306*/ 	.byte	0x3f
	.zero		1


	//   ....[37]....
        /*0308*/ 	.word	0x0000b6f0
        /*030c*/ 	.word	0x0000000a
        /*0310*/ 	.word	0x00000028
        /*0314*/ 	.short	0x010a
        /*0316*/ 	.byte	0x3f
	.zero		1


	//   ....[38]....
        /*0318*/ 	.word	0x0000b7c0
        /*031c*/ 	.word	0x00000009
        /*0320*/ 	.word	0x00000000
        /*0324*/ 	.short	0x010a
        /*0326*/ 	.byte	0x3f
	.zero		1


	//   ....[39]....
        /*0328*/ 	.word	0x0000b810
        /*032c*/ 	.word	0x00000008
        /*0330*/ 	.word	0x00000000
        /*0334*/ 	.short	0x010a
        /*0336*/ 	.byte	0x3f
	.zero		1


	//   ....[40]....
        /*0338*/ 	.word	0x0000b860
        /*033c*/ 	.word	0x00000009
        /*0340*/ 	.word	0x00000000
        /*0344*/ 	.short	0x010a
        /*0346*/ 	.byte	0x3f
	.zero		1


	//   ....[41]....
        /*0348*/ 	.word	0x0000b8b0
        /*034c*/ 	.word	0x00000006
        /*0350*/ 	.word	0x00000000
        /*0354*/ 	.short	0x010a
        /*0356*/ 	.byte	0x3f
	.zero		1


	//----- nvinfo : EIATTR_NUM_MBARRIERS
	.align		4
.L_37:
        /*0358*/ 	.byte	0x03, 0x38
        /*035a*/ 	.short	0x0010


	//----- nvinfo : EIATTR_EXIT_INSTR_OFFSETS
	.align		4
        /*035c*/ 	.byte	0x04, 0x1c
        /*035e*/ 	.short	(.L_39 - .L_38)


	//   ....[0]....
.L_38:
        /*0360*/ 	.word	0x000011a0


	//   ....[1]....
        /*0364*/ 	.word	0x00001200


	//   ....[2]....
        /*0368*/ 	.word	0x0000a380


	//   ....[3]....
        /*036c*/ 	.word	0x0000a3b0


	//   ....[4]....
        /*0370*/ 	.word	0x0000b510


	//----- nvinfo : EIATTR_MAX_THREADS
	.align		4
.L_39:
        /*0374*/ 	.byte	0x04, 0x05
        /*0376*/ 	.short	(.L_41 - .L_40)
.L_40:
        /*0378*/ 	.word	0x00000180
        /*037c*/ 	.word	0x00000001
        /*0380*/ 	.word	0x00000001


	//----- nvinfo : EIATTR_CRS_STACK_SIZE
	.align		4
.L_41:
        /*0384*/ 	.byte	0x04, 0x1e
        /*0386*/ 	.short	(.L_43 - .L_42)
.L_42:
        /*0388*/ 	.word	0x00000000


	//----- nvinfo : EIATTR_CBANK_PARAM_SIZE
	.align		4
.L_43:
        /*038c*/ 	.byte	0x03, 0x19
        /*038e*/ 	.short	0x0470


	//----- nvinfo : EIATTR_PARAM_CBANK
	.align		4
        /*0390*/ 	.byte	0x04, 0x0a
        /*0392*/ 	.short	(.L_45 - .L_44)
	.align		4
.L_44:
        /*0394*/ 	.word	index@(.nv.constant0._ZN7cutlass13device_kernelINS_4gemm6kernel13GemmUniversalIN4cute5tupleIJiiiiEEENS1_10collective13CollectiveMmaINS1_34MainloopSm90TmaGmmaWarpSpecializedILi5ENS5_IJNS4_1CILi1EEESB_SB_EEENS1_32KernelTmaWarpSpecializedPingpongEEENS5_IJNSA_ILi64EEENSA_ILi256EEESF_EEENS_10bfloat16_tENS5_IJSB_llEEESI_SJ_NS4_8TiledMMAINS4_8MMA_AtomIJNS4_4SM904GMMA28MMA_64x256x16_F32BF16BF16_SSILNSN_5MajorE1ELSP_1ELNSN_7ScaleInE1ELSQ_1EEEEEENS4_6LayoutISC_NS5_IJNSA_ILi0EEESU_SU_EEEEENS5_IJNS4_10UnderscoreESX_SX_EEEEENS4_13SM90_TMA_LOADENS4_14ComposedLayoutINS4_7SwizzleILi3ELi4ELi3EEENS4_18smem_ptr_flag_bitsILi16EEENST_INS5_IJSF_NSA_ILi8EEEEEENS5_IJSB_SF_EEEEEEEvNS4_8identityES10_S1A_vS1B_EENS_8epilogue10collective6detail29Sm90TmaWarpSpecializedAdapterINS1E_15DefaultEpilogueISI_NS5_IJlSB_lEEES1I_NS1D_6thread17LinearCombinationISI_Li1EffLNS1J_9ScaleType4KindE0ELNS_15FloatRoundStyleE2ESI_EENS1_15EpilogueDefaultEEEEEvvEEEEvNT_6ParamsE)
        /*0398*/ 	.short	0x0210
        /*039a*/ 	.short	0x0470


	//----- nvinfo : EIATTR_SW_WAR
	.align		4
.L_45:
        /*039c*/ 	.byte	0x04, 0x36
        /*039e*/ 	.short	(.L_47 - .L_46)
.L_46:
        /*03a0*/ 	.word	0x00000008
.L_47:


//--------------------- .nv.callgraph             --------------------------
	.section	.nv.callgraph,"",@"SHT_CUDA_CALLGRAPH"
	.align	4
	.sectionentsize	8
	.align		4
        /*0000*/ 	.word	0x00000000
	.align		4
        /*0004*/ 	.word	0xffffffff
	.align		4
        /*0008*/ 	.word	index@(_ZN7cutlass13device_kernelINS_4gemm6kernel13GemmUniversalIN4cute5tupleIJiiiiEEENS1_10collective13CollectiveMmaINS1_34MainloopSm90TmaGmmaWarpSpecializedILi5ENS5_IJNS4_1CILi1EEESB_SB_EEENS1_32KernelTmaWarpSpecializedPingpongEEENS5_IJNSA_ILi64EEENSA_ILi256EEESF_EEENS_10bfloat16_tENS5_IJSB_llEEESI_SJ_NS4_8TiledMMAINS4_8MMA_AtomIJNS4_4SM904GMMA28MMA_64x256x16_F32BF16BF16_SSILNSN_5MajorE1ELSP_1ELNSN_7ScaleInE1ELSQ_1EEEEEENS4_6LayoutISC_NS5_IJNSA_ILi0EEESU_SU_EEEEENS5_IJNS4_10UnderscoreESX_SX_EEEEENS4_13SM90_TMA_LOADENS4_14ComposedLayoutINS4_7SwizzleILi3ELi4ELi3EEENS4_18smem_ptr_flag_bitsILi16EEENST_INS5_IJSF_NSA_ILi8EEEEEENS5_IJSB_SF_EEEEEEEvNS4_8identityES10_S1A_vS1B_EENS_8epilogue10collective6detail29Sm90TmaWarpSpecializedAdapterINS1E_15DefaultEpilogueISI_NS5_IJlSB_lEEES1I_NS1D_6thread17LinearCombinationISI_Li1EffLNS1J_9ScaleType4KindE0ELNS_15FloatRoundStyleE2ESI_EENS1_15EpilogueDefaultEEEEEvvEEEEvNT_6ParamsE)
	.align		4
        /*000c*/ 	.word	index@(__assertfail)
	.align		4
        /*0010*/ 	.word	0x00000000
	.align		4
        /*0014*/ 	.word	0xfffffffe
	.align		4
        /*0018*/ 	.word	0x00000000
	.align		4
        /*001c*/ 	.word	0xfffffffd
	.align		4
        /*0020*/ 	.word	0x00000000
	.align		4
        /*0024*/ 	.word	0xfffffffc


//--------------------- .nv.constant4             --------------------------
	.section	.nv.constant4,"a",@progbits
	.align	8
	.align		8
.nv.constant4:
        /*0000*/ 	.dword	__assertfail
	.align		8
        /*0008*/ 	.dword	__unnamed_1
	.align		8
        /*0010*/ 	.dword	_ZN39_INTERNAL_9c1b477a_4_k_cu_1ff2188f_27984cuda3std3__45__cpo5beginE
	.align		8
        /*0018*/ 	.dword	_ZN39_INTERNAL_9c1b477a_4_k_cu_1ff2188f_27984cuda3std3__45__cpo3endE
	.align		8
        /*0020*/ 	.dword	_ZN39_INTERNAL_9c1b477a_4_k_cu_1ff2188f_27984cuda3std3__45__cpo6cbeginE
	.align		8
        /*0028*/ 	.dword	_ZN39_INTERNAL_9c1b477a_4_k_cu_1ff2188f_27984cuda3std3__45__cpo4cendE
	.align		8
        /*0030*/ 	.dword	_ZN39_INTERNAL_9c1b477a_4_k_cu_1ff2188f_27984cuda3std3__441_GLOBAL__N__9c1b477a_4_k_cu_1ff2188f_27986ignoreE
	.align		8
        /*0038*/ 	.dword	_ZN39_INTERNAL_9c1b477a_4_k_cu_1ff2188f_27984cuda3std3__419piecewise_constructE
	.align		8
        /*0040*/ 	.dword	_ZN39_INTERNAL_9c1b477a_4_k_cu_1ff2188f_27984cuda3std3__48in_placeE
	.align		8
        /*0048*/ 	.dword	_ZN39_INTERNAL_9c1b477a_4_k_cu_1ff2188f_27984cuda3std6ranges3__45__cpo4swapE
	.align		8
        /*0050*/ 	.dword	_ZN39_INTERNAL_9c1b477a_4_k_cu_1ff2188f_27984cuda3std6ranges3__45__cpo9iter_moveE
	.align		8
        /*0058*/ 	.dword	_ZN39_INTERNAL_9c1b477a_4_k_cu_1ff2188f_27984cute7productE
	.align		8
        /*0060*/ 	.dword	_ZN39_INTERNAL_9c1b477a_4_k_cu_1ff2188f_27984cute1_E
	.align		8
        /*0068*/ 	.dword	$str$22
	.align		8
        /*0070*/ 	.dword	$str$23


//--------------------- .text._ZN7cutlass13device_kernelINS_4gemm6kernel13GemmUniversalIN4cute5tupleIJiiiiEEENS1_10collective13CollectiveMmaINS1_34MainloopSm90TmaGmmaWarpSpecializedILi5ENS5_IJNS4_1CILi1EEESB_SB_EEENS1_32KernelTmaWarpSpecializedPingpongEEENS5_IJNSA_ILi64EEENSA_ILi256EEESF_EEENS_10bfloat16_tENS5_IJSB_llEEESI_SJ_NS4_8TiledMMAINS4_8MMA_AtomIJNS4_4SM904GMMA28MMA_64x256x16_F32BF16BF16_SSILNSN_5MajorE1ELSP_1ELNSN_7ScaleInE1ELSQ_1EEEEEENS4_6LayoutISC_NS5_IJNSA_ILi0EEESU_SU_EEEEENS5_IJNS4_10UnderscoreESX_SX_EEEEENS4_13SM90_TMA_LOADENS4_14ComposedLayoutINS4_7SwizzleILi3ELi4ELi3EEENS4_18smem_ptr_flag_bitsILi16EEENST_INS5_IJSF_NSA_ILi8EEEEEENS5_IJSB_SF_EEEEEEEvNS4_8identityES10_S1A_vS1B_EENS_8epilogue10collective6detail29Sm90TmaWarpSpecializedAdapterINS1E_15DefaultEpilogueISI_NS5_IJlSB_lEEES1I_NS1D_6thread17LinearCombinationISI_Li1EffLNS1J_9ScaleType4KindE0ELNS_15FloatRoundStyleE2ESI_EENS1_15EpilogueDefaultEEEEEvvEEEEvNT_6ParamsE --------------------------
	.section	.text._ZN7cutlass13device_kernelINS_4gemm6kernel13GemmUniversalIN4cute5tupleIJiiiiEEENS1_10collective13CollectiveMmaINS1_34MainloopSm90TmaGmmaWarpSpecializedILi5ENS5_IJNS4_1CILi1EEESB_SB_EEENS1_32KernelTmaWarpSpecializedPingpongEEENS5_IJNSA_ILi64EEENSA_ILi256EEESF_EEENS_10bfloat16_tENS5_IJSB_llEEESI_SJ_NS4_8TiledMMAINS4_8MMA_AtomIJNS4_4SM904GMMA28MMA_64x256x16_F32BF16BF16_SSILNSN_5MajorE1ELSP_1ELNSN_7ScaleInE1ELSQ_1EEEEEENS4_6LayoutISC_NS5_IJNSA_ILi0EEESU_SU_EEEEENS5_IJNS4_10UnderscoreESX_SX_EEEEENS4_13SM90_TMA_LOADENS4_14ComposedLayoutINS4_7SwizzleILi3ELi4ELi3EEENS4_18smem_ptr_flag_bitsILi16EEENST_INS5_IJSF_NSA_ILi8EEEEEENS5_IJSB_SF_EEEEEEEvNS4_8identityES10_S1A_vS1B_EENS_8epilogue10collective6detail29Sm90TmaWarpSpecializedAdapterINS1E_15DefaultEpilogueISI_NS5_IJlSB_lEEES1I_NS1D_6thread17LinearCombinationISI_Li1EffLNS1J_9ScaleType4KindE0ELNS_15FloatRoundStyleE2ESI_EENS1_15EpilogueDefaultEEEEEvvEEEEvNT_6ParamsE,"ax",@progbits
	.align	128
.text._ZN7cutlass13device_kernelINS_4gemm6kernel13GemmUniversalIN4cute5tupleIJiiiiEEENS1_10collective13CollectiveMmaINS1_34MainloopSm90TmaGmmaWarpSpecializedILi5ENS5_IJNS4_1CILi1EEESB_SB_EEENS1_32KernelTmaWarpSpecializedPingpongEEENS5_IJNSA_ILi64EEENSA_ILi256EEESF_EEENS_10bfloat16_tENS5_IJSB_llEEESI_SJ_NS4_8TiledMMAINS4_8MMA_AtomIJNS4_4SM904GMMA28MMA_64x256x16_F32BF16BF16_SSILNSN_5MajorE1ELSP_1ELNSN_7ScaleInE1ELSQ_1EEEEEENS4_6LayoutISC_NS5_IJNSA_ILi0EEESU_SU_EEEEENS5_IJNS4_10UnderscoreESX_SX_EEEEENS4_13SM90_TMA_LOADENS4_14ComposedLayoutINS4_7SwizzleILi3ELi4ELi3EEENS4_18smem_ptr_flag_bitsILi16EEENST_INS5_IJSF_NSA_ILi8EEEEEENS5_IJSB_SF_EEEEEEEvNS4_8identityES10_S1A_vS1B_EENS_8epilogue10collective6detail29Sm90TmaWarpSpecializedAdapterINS1E_15DefaultEpilogueISI_NS5_IJlSB_lEEES1I_NS1D_6thread17LinearCombinationISI_Li1EffLNS1J_9ScaleType4KindE0ELNS_15FloatRoundStyleE2ESI_EENS1_15EpilogueDefaultEEEEEvvEEEEvNT_6ParamsE:
        .type           _ZN7cutlass13device_kernelINS_4gemm6kernel13GemmUniversalIN4cute5tupleIJiiiiEEENS1_10collective13CollectiveMmaINS1_34MainloopSm90TmaGmmaWarpSpecializedILi5ENS5_IJNS4_1CILi1EEESB_SB_EEENS1_32KernelTmaWarpSpecializedPingpongEEENS5_IJNSA_ILi64EEENSA_ILi256EEESF_EEENS_10bfloat16_tENS5_IJSB_llEEESI_SJ_NS4_8TiledMMAINS4_8MMA_AtomIJNS4_4SM904GMMA28MMA_64x256x16_F32BF16BF16_SSILNSN_5MajorE1ELSP_1ELNSN_7ScaleInE1ELSQ_1EEEEEENS4_6LayoutISC_NS5_IJNSA_ILi0EEESU_SU_EEEEENS5_IJNS4_10UnderscoreESX_SX_EEEEENS4_13SM90_TMA_LOADENS4_14ComposedLayoutINS4_7SwizzleILi3ELi4ELi3EEENS4_18smem_ptr_flag_bitsILi16EEENST_INS5_IJSF_NSA_ILi8EEEEEENS5_IJSB_SF_EEEEEEEvNS4_8identityES10_S1A_vS1B_EENS_8epilogue10collective6detail29Sm90TmaWarpSpecializedAdapterINS1E_15DefaultEpilogueISI_NS5_IJlSB_lEEES1I_NS1D_6thread17LinearCombinationISI_Li1EffLNS1J_9ScaleType4KindE0ELNS_15FloatRoundStyleE2ESI_EENS1_15EpilogueDefaultEEEEEvvEEEEvNT_6ParamsE,@function
        .size           _ZN7cutlass13device_kernelINS_4gemm6kernel13GemmUniversalIN4cute5tupleIJiiiiEEENS1_10collective13CollectiveMmaINS1_34MainloopSm90TmaGmmaWarpSpecializedILi5ENS5_IJNS4_1CILi1EEESB_SB_EEENS1_32KernelTmaWarpSpecializedPingpongEEENS5_IJNSA_ILi64EEENSA_ILi256EEESF_EEENS_10bfloat16_tENS5_IJSB_llEEESI_SJ_NS4_8TiledMMAINS4_8MMA_AtomIJNS4_4SM904GMMA28MMA_64x256x16_F32BF16BF16_SSILNSN_5MajorE1ELSP_1ELNSN_7ScaleInE1ELSQ_1EEEEEENS4_6LayoutISC_NS5_IJNSA_ILi0EEESU_SU_EEEEENS5_IJNS4_10UnderscoreESX_SX_EEEEENS4_13SM90_TMA_LOADENS4_14ComposedLayoutINS4_7SwizzleILi3ELi4ELi3EEENS4_18smem_ptr_flag_bitsILi16EEENST_INS5_IJSF_NSA_ILi8EEEEEENS5_IJSB_SF_EEEEEEEvNS4_8identityES10_S1A_vS1B_EENS_8epilogue10collective6detail29Sm90TmaWarpSpecializedAdapterINS1E_15DefaultEpilogueISI_NS5_IJlSB_lEEES1I_NS1D_6thread17LinearCombinationISI_Li1EffLNS1J_9ScaleType4KindE0ELNS_15FloatRoundStyleE2ESI_EENS1_15EpilogueDefaultEEEEEvvEEEEvNT_6ParamsE,(.L_x_327 - _ZN7cutlass13device_kernelINS_4gemm6kernel13GemmUniversalIN4cute5tupleIJiiiiEEENS1_10collective13CollectiveMmaINS1_34MainloopSm90TmaGmmaWarpSpecializedILi5ENS5_IJNS4_1CILi1EEESB_SB_EEENS1_32KernelTmaWarpSpecializedPingpongEEENS5_IJNSA_ILi64EEENSA_ILi256EEESF_EEENS_10bfloat16_tENS5_IJSB_llEEESI_SJ_NS4_8TiledMMAINS4_8MMA_AtomIJNS4_4SM904GMMA28MMA_64x256x16_F32BF16BF16_SSILNSN_5MajorE1ELSP_1ELNSN_7ScaleInE1ELSQ_1EEEEEENS4_6LayoutISC_NS5_IJNSA_ILi0EEESU_SU_EEEEENS5_IJNS4_10UnderscoreESX_SX_EEEEENS4_13SM90_TMA_LOADENS4_14ComposedLayoutINS4_7SwizzleILi3ELi4ELi3EEENS4_18smem_ptr_flag_bitsILi16EEENST_INS5_IJSF_NSA_ILi8EEEEEENS5_IJSB_SF_EEEEEEEvNS4_8identityES10_S1A_vS1B_EENS_8epilogue10collective6detail29Sm90TmaWarpSpecializedAdapterINS1E_15DefaultEpilogueISI_NS5_IJlSB_lEEES1I_NS1D_6thread17LinearCombinationISI_Li1EffLNS1J_9ScaleType4KindE0ELNS_15FloatRoundStyleE2ESI_EENS1_15EpilogueDefaultEEEEEvvEEEEvNT_6ParamsE)
        .other          _ZN7cutlass13device_kernelINS_4gemm6kernel13GemmUniversalIN4cute5tupleIJiiiiEEENS1_10collective13CollectiveMmaINS1_34MainloopSm90TmaGmmaWarpSpecializedILi5ENS5_IJNS4_1CILi1EEESB_SB_EEENS1_32KernelTmaWarpSpecializedPingpongEEENS5_IJNSA_ILi64EEENSA_ILi256EEESF_EEENS_10bfloat16_tENS5_IJSB_llEEESI_SJ_NS4_8TiledMMAINS4_8MMA_AtomIJNS4_4SM904GMMA28MMA_64x256x16_F32BF16BF16_SSILNSN_5MajorE1ELSP_1ELNSN_7ScaleInE1ELSQ_1EEEEEENS4_6LayoutISC_NS5_IJNSA_ILi0EEESU_SU_EEEEENS5_IJNS4_10UnderscoreESX_SX_EEEEENS4_13SM90_TMA_LOADENS4_14ComposedLayoutINS4_7SwizzleILi3ELi4ELi3EEENS4_18smem_ptr_flag_bitsILi16EEENST_INS5_IJSF_NSA_ILi8EEEEEENS5_IJSB_SF_EEEEEEEvNS4_8identityES10_S1A_vS1B_EENS_8epilogue10collective6detail29Sm90TmaWarpSpecializedAdapterINS1E_15DefaultEpilogueISI_NS5_IJlSB_lEEES1I_NS1D_6thread17LinearCombinationISI_Li1EffLNS1J_9ScaleType4KindE0ELNS_15FloatRoundStyleE2ESI_EENS1_15EpilogueDefaultEEEEEvvEEEEvNT_6ParamsE,@"STO_CUDA_ENTRY STV_DEFAULT"
_ZN7cutlass13device_kernelINS_4gemm6kernel13GemmUniversalIN4cute5tupleIJiiiiEEENS1_10collective13CollectiveMmaINS1_34MainloopSm90TmaGmmaWarpSpecializedILi5ENS5_IJNS4_1CILi1EEESB_SB_EEENS1_32KernelTmaWarpSpecializedPingpongEEENS5_IJNSA_ILi64EEENSA_ILi256EEESF_EEENS_10bfloat16_tENS5_IJSB_llEEESI_SJ_NS4_8TiledMMAINS4_8MMA_AtomIJNS4_4SM904GMMA28MMA_64x256x16_F32BF16BF16_SSILNSN_5MajorE1ELSP_1ELNSN_7ScaleInE1ELSQ_1EEEEEENS4_6LayoutISC_NS5_IJNSA_ILi0EEESU_SU_EEEEENS5_IJNS4_10UnderscoreESX_SX_EEEEENS4_13SM90_TMA_LOADENS4_14ComposedLayoutINS4_7SwizzleILi3ELi4ELi3EEENS4_18smem_ptr_flag_bitsILi16EEENST_INS5_IJSF_NSA_ILi8EEEEEENS5_IJSB_SF_EEEEEEEvNS4_8identityES10_S1A_vS1B_EENS_8epilogue10collective6detail29Sm90TmaWarpSpecializedAdapterINS1E_15DefaultEpilogueISI_NS5_IJlSB_lEEES1I_NS1D_6thread17LinearCombinationISI_Li1EffLNS1J_9ScaleType4KindE0ELNS_15FloatRoundStyleE2ESI_EENS1_15EpilogueDefaultEEEEEvvEEEEvNT_6ParamsE:
[----:B------:R-:W0:Y:S02]  /*0000*/  LDC R1, c[0x0][0x28] ;  /* 0x00000a00ff017b82 */ /* 0x000e240000000800 */
[----:B0-----:R-:W-:Y:S01]  /*0010*/  VIADD R1, R1, 0xfffffff8 ;  /* 0xfffffff801017836 */ /* 0x001fe20000000000 */
[----:B------:R-:W0:Y:S01]  /*0020*/  S2R R4, SR_TID.X ;  /* 0x0000000000047919 */ /* 0x000e220000002100 */
[----:B------:R-:W-:Y:S01]  /*0030*/  ELECT P0, URZ, PT ;  /* 0x00000000003f782f */ /* 0x000fe20003800000 */
[----:B------:R-:W-:Y:S01]  /*0040*/  BSSY B0, `(.L_x_0) ;  /* 0x000000f000007945 */ /* 0x000fe20003800000 */
[--C-:B0-----:R-:W-:Y:S02]  /*0050*/  SHF.R.U32.HI R0, RZ, 0x5, R4.reuse ;  /* 0x00000005ff007819 */ /* 0x101fe40000011604 */
[----:B------:R-:W-:-:S03]  /*0060*/  SHF.R.U32.HI R5, RZ, 0x7, R4 ;  /* 0x00000007ff057819 */ /* 0x000fc60000011604 */
[----:B------:R-:W0:Y:S04]  /*0070*/  SHFL.IDX PT, R2, R0, RZ, 0x1f ;  /* 0x00001fff00027589 */ /* 0x000e2800000e0000 */
[----:B------:R1:W2:Y:S01]  /*0080*/  SHFL.IDX PT, R8, R5, RZ, 0x1f ;  /* 0x00001fff05087589 */ /* 0x0002a200000e0000 */
[----:B0-----:R-:W-:-:S13]  /*0090*/  ISETP.NE.OR P0, PT, R2, RZ, !P0 ;  /* 0x000000ff0200720c */ /* 0x001fda0004705670 */
[----:B-12---:R-:W-:Y:S05]  /*00a0*/  @P0 BRA `(.L_x_1) ;  /* 0x0000000000200947 */ /* 0x006fea0003800000 */
[----:B------:R-:W-:Y:S02]  /*00b0*/  ULDC.64 UR4, c[0x0][0x198] ;  /* 0x0000660000047ab9 */ /* 0x000fe40000000a00 */
[----:B------:R-:W-:Y:S02]  /*00c0*/  UIADD3 UR6, UP0, UR4, 0xf0, URZ ;  /* 0x000000f004067890 */ /* 0x000fe4000ff1e03f */
[----:B------:R-:W-:Y:S02]  /*00d0*/  UIADD3 UR4, UP1, UR4, 0x1f0, URZ ;  /* 0x000001f004047890 */ /* 0x000fe4000ff3e03f */
[----:B------:R-:W-:Y:S02]  /*00e0*/  UIADD3.X UR7, URZ, UR5, URZ, UP0, !UPT ;  /* 0x000000053f077290 */ /* 0x000fe400087fe43f */
[----:B------:R-:W-:-:S07]  /*00f0*/  UIADD3.X UR5, URZ, UR5, URZ, UP1, !UPT ;  /* 0x000000053f057290 */ /* 0x000fce0008ffe43f */
[----:B------:R0:W-:Y:S02]  /*0100*/  UTMACCTL.PF [UR6] ;  /* 0x00000000060079b9 */ /* 0x0001e40008040000 */
[----:B------:R0:W-:Y:S02]  /*0110*/  UTMACCTL.PF [UR4] ;  /* 0x00000000040079b9 */ /* 0x0001e40008040000 */
[----:B0-----:R-:W-:Y:S01]  /*0120*/  NOP ;  /* 0x0000000000007918 */ /* 0x001fe20000000000 */
.L_x_1:
[----:B------:R-:W-:Y:S05]  /*0130*/  BSYNC B0 ;  /* 0x0000000000007941 */ /* 0x000fea0003800000 */
.L_x_0:
[----:B------:R-:W0:Y:S02]  /*0140*/  SHFL.IDX PT, R3, R0, RZ, 0x1f ;  /* 0x00001fff00037589 */ /* 0x000e2400000e0000 */
[----:B0-----:R-:W-:-:S13]  /*0150*/  ISETP.NE.AND P0, PT, R3, RZ, PT ;  /* 0x000000ff0300720c */ /* 0x001fda0003f05270 */
[----:B------:R-:W-:Y:S05]  /*0160*/  @P0 BRA `(.L_x_2) ;  /* 0x0000000000600947 */ /* 0x000fea0003800000 */
[----:B------:R-:W0:Y:S01]  /*0170*/  S2UR UR8, SR_CgaCtaId ;  /* 0x00000000000879c3 */ /* 0x000e220000008800 */
[----:B------:R-:W-:Y:S01]  /*0180*/  UMOV UR4, 0x400 ;  /* 0x0000040000047882 */ /* 0x000fe20000000000 */
[----:B------:R-:W-:Y:S01]  /*0190*/  UMOV UR5, 0x1 ;  /* 0x0000000100057882 */ /* 0x000fe20000000000 */
[----:B------:R-:W-:Y:S01]  /*01a0*/  UMOV UR6, 0x80 ;  /* 0x0000008000067882 */ /* 0x000fe20000000000 */
[----:B------:R-:W-:Y:S01]  /*01b0*/  ELECT P0, URZ, PT ;  /* 0x00000000003f782f */ /* 0x000fe20003800000 */
[----:B------:R-:W-:-:S04]  /*01c0*/  UIADD3 UR6, -UR6, 0x100000, URZ ;  /* 0x0010000006067890 */ /* 0x000fc8000fffe13f */
[----:B------:R-:W-:Y:S02]  /*01d0*/  USHF.L.U32 UR7, UR6, 0xb, URZ ;  /* 0x0000000b06077899 */ /* 0x000fe4000800063f */
[----:B------:R-:W-:Y:S02]  /*01e0*/  USHF.L.U32 UR6, UR6, 0x1, URZ ;  /* 0x0000000106067899 */ /* 0x000fe4000800063f */
[----:B0-----:R-:W-:Y:S02]  /*01f0*/  ULEA UR8, UR8, UR4, 0x18 ;  /* 0x0000000408087291 */ /* 0x001fe4000f8ec03f */
[----:B------:R-:W-:-:S04]  /*0200*/  UIADD3 UR4, -UR5, 0x100000, URZ ;  /* 0x0010000005047890 */ /* 0x000fc8000fffe13f */
[----:B------:R-:W-:Y:S02]  /*0210*/  USHF.L.U32 UR5, UR4, 0xb, URZ ;  /* 0x0000000b04057899 */ /* 0x000fe4000800063f */
[----:B------:R-:W-:Y:S01]  /*0220*/  USHF.L.U32 UR4, UR4, 0x1, URZ ;  /* 0x0000000104047899 */ /* 0x000fe2000800063f */
[----:B------:R-:W0:Y:S11]  /*0230*/  FENCE.VIEW.ASYNC.S ;  /* 0x00000000000073c6 */ /* 0x000e360000000000 */
[----:B0-----:R0:W1:Y:S01]  /*0240*/  SYNCS.EXCH.64 URZ, [UR8], UR4 ;  /* 0x00000004083f75b2 */ /* 0x0010620008000100 */
[----:B------:R0:W2:Y:S01]  /*0250*/  SYNCS.EXCH.64 URZ, [UR8+0x28], UR6 ;  /* 0x00002806083f75b2 */ /* 0x0000a20008000100 */
[----:B------:R0:W3:Y:S01]  /*0260*/  SYNCS.EXCH.64 URZ, [UR8+0x8], UR4 ;  /* 0x00000804083f75b2 */ /* 0x0000e20008000100 */
[----:B------:R0:W4:Y:S01]  /*0270*/  SYNCS.EXCH.64 URZ, [UR8+0x30], UR6 ;  /* 0x00003006083f75b2 */ /* 0x0001220008000100 */
[----:B------:R0:W0:Y:S01]  /*0280*/  SYNCS.EXCH.64 URZ, [UR8+0x10], UR4 ;  /* 0x00001004083f75b2 */ /* 0x0000220008000100 */
[----:B------:R0:W0:Y:S01]  /*0290*/  SYNCS.EXCH.64 URZ, [UR8+0x38], UR6 ;  /* 0x00003806083f75b2 */ /* 0x0000220008000100 */
[----:B------:R0:W0:Y:S01]  /*02a0*/  SYNCS.EXCH.64 URZ, [UR8+0x18], UR4 ;  /* 0x00001804083f75b2 */ /* 0x0000220008000100 */
[----:B------:R0:W0:Y:S01]  /*02b0*/  SYNCS.EXCH.64 URZ, [UR8+0x40], UR6 ;  /* 0x00004006083f75b2 */ /* 0x0000220008000100 */
[----:B------:R0:W0:Y:S01]  /*02c0*/  SYNCS.EXCH.64 URZ, [UR8+0x20], UR4 ;  /* 0x00002004083f75b2 */ /* 0x0000220008000100 */
[----:B------:R0:W0:Y:S01]  /*02d0*/  SYNCS.EXCH.64 URZ, [UR8+0x48], UR6 ;  /* 0x00004806083f75b2 */ /* 0x0000220008000100 */
[----:B------:R-:W-:Y:S01]  /*02e0*/  NOP ;  /* 0x0000000000007918 */ /* 0x000fe20000000000 */
.L_x_2:
[----:B------:R-:W5:Y:S01]  /*02f0*/  SHFL.IDX PT, R6, R0, RZ, 0x1f ;  /* 0x00001fff00067589 */ /* 0x000f6200000e0000 */
[----:B------:R-:W-:Y:S01]  /*0300*/  ELECT P0, URZ, PT ;  /* 0x00000000003f782f */ /* 0x000fe20003800000 */
[----:B------:R-:W-:Y:S01]  /*0310*/  NOP ;  /* 0x0000000000007918 */ /* 0x000fe20000000000 */
[----:B------:R-:W-:Y:S01]  /*0320*/  ELECT P1, URZ, PT ;  /* 0x00000000003f782f */ /* 0x000fe20003820000 */
[----:B------:R-:W1:Y:S01]  /*0330*/  SHFL.IDX PT, R3, R0, RZ, 0x1f ;  /* 0x00001fff00037589 */ /* 0x000e6200000e0000 */
[----:B0-----:R-:W-:Y:S01]  /*0340*/  UMOV UR4, 0x20 ;  /* 0x0000002000047882 */ /* 0x001fe20000000000 */
[----:B------:R-:W-:Y:S01]  /*0350*/  UMOV UR11, 0x80 ;  /* 0x00000080000b7882 */ /* 0x000fe20000000000 */
[----:B------:R-:W-:Y:S01]  /*0360*/  NOP ;  /* 0x0000000000007918 */ /* 0x000fe20000000000 */
[C---:B------:R-:W-:Y:S01]  /*0370*/  VIADD R33, R8.reuse, 0xffffffff ;  /* 0xffffffff08217836 */ /* 0x040fe20000000000 */
[----:B------:R-:W0:Y:S01]  /*0380*/  SHFL.IDX PT, R5, R5, RZ, 0x1f ;  /* 0x00001fff05057589 */ /* 0x000e2200000e0000 */
[----:B------:R-:W-:Y:S01]  /*0390*/  ULDC.64 UR36, c[0x0][0x208] ;  /* 0x0000820000247ab9 */ /* 0x000fe20000000a00 */
[----:B------:R-:W-:-:S02]  /*03a0*/  ISETP.NE.AND P2, PT, R8, RZ, PT ;  /* 0x000000ff0800720c */ /* 0x000fc40003f45270 */
[----:B------:R-:W-:Y:S02]  /*03b0*/  ISETP.GE.U32.AND P3, PT, R33, 0x2, PT ;  /* 0x000000022100780c */ /* 0x000fe40003f66070 */
[----:B-----5:R-:W-:Y:S02]  /*03c0*/  ISETP.NE.OR P0, PT, R6, RZ, !P0 ;  /* 0x000000ff0600720c */ /* 0x020fe40004705670 */
[----:B-1----:R-:W-:Y:S02]  /*03d0*/  ISETP.NE.OR P1, PT, R3, RZ, !P1 ;  /* 0x000000ff0300720c */ /* 0x002fe40004f25670 */
[----:B------:R-:W-:-:S04]  /*03e0*/  SHF.R.S32.HI R3, RZ, 0x1f, R2 ;  /* 0x0000001fff037819 */ /* 0x000fc80000011402 */
[----:B------:R-:W-:-:S05]  /*03f0*/  LEA.HI R3, R3, R2, RZ, 0x2 ;  /* 0x0000000203037211 */ /* 0x000fca00078f10ff */
[----:B------:R-:W-:Y:S01]  /*0400*/  VOTEU.ALL UP0, P0 ;  /* 0x00000000003f7886 */ /* 0x000fe20000000000 */
[----:B------:R-:W-:Y:S01]  /*0410*/  LOP3.LUT R3, R3, 0xfffffffc, RZ, 0xc0, !PT ;  /* 0xfffffffc03037812 */ /* 0x000fe200078ec0ff */
[----:B------:R-:W-:-:S03]  /*0420*/  VOTEU.ALL UP1, P1 ;  /* 0x00000000003f7886 */ /* 0x000fc60000820000 */
[----:B------:R-:W1:Y:S01]  /*0430*/  @!UP0 S2UR UR7, SR_CgaCtaId ;  /* 0x00000000000789c3 */ /* 0x000e620000008800 */
[----:B------:R-:W-:Y:S01]  /*0440*/  @!UP0 UMOV UR6, 0x400 ;  /* 0x0000040000068882 */ /* 0x000fe20000000000 */
[----:B------:R-:W-:-:S04]  /*0450*/  @!UP0 UIADD3 UR4, -UR4, 0x100000, URZ ;  /* 0x0010000004048890 */ /* 0x000fc8000fffe13f */
[----:B------:R-:W-:Y:S02]  /*0460*/  @!UP0 USHF.L.U32 UR5, UR4, 0xb, URZ ;  /* 0x0000000b04058899 */ /* 0x000fe4000800063f */
[----:B------:R-:W-:Y:S01]  /*0470*/  @!UP0 USHF.L.U32 UR4, UR4, 0x1, URZ ;  /* 0x0000000104048899 */ /* 0x000fe2000800063f */
[----:B------:R-:W-:Y:S01]  /*0480*/  IMAD.IADD R0, R2, 0x1, -R3 ;  /* 0x0000000102007824 */ /* 0x000fe200078e0a03 */
[----:B------:R-:W-:Y:S01]  /*0490*/  @!UP1 UMOV UR9, 0x400 ;  /* 0x0000040000099882 */ /* 0x000fe20000000000 */
[----:B------:R-:W-:Y:S01]  /*04a0*/  VOTEU.ALL UP2, P1 ;  /* 0x00000000003f7886 */ /* 0x000fe20000840000 */
[----:B------:R-:W-:Y:S01]  /*04b0*/  VOTEU.ALL UP3, P1 ;  /* 0x00000000003f7886 */ /* 0x000fe20000860000 */
[----:B------:R-:W-:Y:S01]  /*04c0*/  VOTEU.ALL UP4, P1 ;  /* 0x00000000003f7886 */ /* 0x000fe20000880000 */
[----:B------:R-:W5:Y:S01]  /*04d0*/  @!UP1 S2UR UR10, SR_CgaCtaId ;  /* 0x00000000000a99c3 */ /* 0x000f620000008800 */
[----:B------:R-:W-:Y:S01]  /*04e0*/  VOTEU.ALL UP5, P1 ;  /* 0x00000000003f7886 */ /* 0x000fe200008a0000 */
[----:B------:R-:W-:-:S04]  /*04f0*/  SHF.R.S32.HI R3, RZ, 0x1f, R4 ;  /* 0x0000001fff037819 */ /* 0x000fc80000011404 */
[----:B------:R-:W-:-:S04]  /*0500*/  LEA.HI R3, R3, R4, RZ, 0x7 ;  /* 0x0000000403037211 */ /* 0x000fc800078f38ff */
[----:B------:R-:W-:-:S05]  /*0510*/  LOP3.LUT R3, R3, 0xffffff80, RZ, 0xc0, !PT ;  /* 0xffffff8003037812 */ /* 0x000fca00078ec0ff */
[----:B------:R-:W-:Y:S01]  /*0520*/  IMAD.IADD R3, R4, 0x1, -R3 ;  /* 0x0000000104037824 */ /* 0x000fe200078e0a03 */
[----:B-1----:R-:W-:Y:S02]  /*0530*/  @!UP0 ULEA UR8, UR7, UR6, 0x18 ;  /* 0x0000000607088291 */ /* 0x002fe4000f8ec03f */
[----:B------:R-:W-:-:S04]  /*0540*/  @!UP1 UIADD3 UR6, -UR11, 0x100000, URZ ;  /* 0x001000000b069890 */ /* 0x000fc8000fffe13f */
[----:B------:R-:W-:Y:S02]  /*0550*/  @!UP1 USHF.L.U32 UR7, UR6, 0xb, URZ ;  /* 0x0000000b06079899 */ /* 0x000fe4000800063f */
[----:B------:R-:W-:Y:S01]  /*0560*/  @!UP1 USHF.L.U32 UR6, UR6, 0x1, URZ ;  /* 0x0000000106069899 */ /* 0x000fe2000800063f */
[----:B------:R-:W-:Y:S01]  /*0570*/  VOTEU.ALL UP0, P0 ;  /* 0x00000000003f7886 */ /* 0x000fe20000000000 */
[----:B-----5:R-:W-:Y:S01]  /*0580*/  @!UP1 ULEA UR9, UR10, UR9, 0x18 ;  /* 0x000000090a099291 */ /* 0x020fe2000f8ec03f */
[----:B------:R-:W-:Y:S02]  /*0590*/  VOTEU.ALL UP1, P0 ;  /* 0x00000000003f7886 */ /* 0x000fe40000020000 */
[----:B------:R-:W-:Y:S01]  /*05a0*/  ULDC.64 UR10, c[0x0][0x598] ;  /* 0x00016600000a7ab9 */ /* 0x000fe20000000a00 */
[----:B------:R-:W-:Y:S01]  /*05b0*/  ISETP.NE.AND P0, PT, R0, 0x3, PT ;  /* 0x000000030000780c */ /* 0x000fe20003f05270 */
[----:B------:R-:W1:Y:S02]  /*05c0*/  FENCE.VIEW.ASYNC.S ;  /* 0x00000000000073c6 */ /* 0x000e640000000000 */
[----:B-1----:R1:W2:Y:S01]  /*05d0*/  @!UP0 SYNCS.EXCH.64 URZ, [UR8+0x80], UR4 ;  /* 0x00008004083f85b2 */ /* 0x0022a20008000100 */
[----:B------:R-:W-:-:S02]  /*05e0*/  ISETP.NE.U32.AND P1, PT, RZ, UR10, PT ;  /* 0x0000000aff007c0c */ /* 0x000fc4000bf25070 */
[----:B------:R-:W-:Y:S02]  /*05f0*/  ISETP.EQ.OR P0, PT, R0, RZ, !P0 ;  /* 0x000000ff0000720c */ /* 0x000fe40004702670 */
[----:B------:R-:W-:Y:S02]  /*0600*/  ISETP.NE.AND.EX P1, PT, RZ, UR11, PT, P1 ;  /* 0x0000000bff007c0c */ /* 0x000fe4000bf25310 */
[----:B------:R-:W-:-:S04]  /*0610*/  ISETP.EQ.AND P0, PT, R8, RZ, P0 ;  /* 0x000000ff0800720c */ /* 0x000fc80000702270 */
[----:B------:R-:W-:-:S04]  /*0620*/  SEL R16, RZ, 0x1, !P0 ;  /* 0x00000001ff107807 */ /* 0x000fc80004000000 */
[----:B------:R-:W-:Y:S01]  /*0630*/  SEL R16, R16, 0x2, P3 ;  /* 0x0000000210107807 */ /* 0x000fe20001800000 */
[----:B------:R1:W2:Y:S01]  /*0640*/  @!UP1 SYNCS.EXCH.64 URZ, [UR8+0x88], UR4 ;  /* 0x00008804083f95b2 */ /* 0x0002a20008000100 */
[----:B------:R-:W-:Y:S01]  /*0650*/  NOP ;  /* 0x0000000000007918 */ /* 0x000fe20000000000 */
[----:B------:R1:W2:Y:S01]  /*0660*/  @!UP2 SYNCS.EXCH.64 URZ, [UR9+0x60], UR6 ;  /* 0x00006006093fa5b2 */ /* 0x0002a20008000100 */
[----:B------:R1:W2:Y:S01]  /*0670*/  @!UP3 SYNCS.EXCH.64 URZ, [UR9+0x68], UR6 ;  /* 0x00006806093fb5b2 */ /* 0x0002a20008000100 */
[----:B------:R1:W2:Y:S01]  /*0680*/  @!UP4 SYNCS.EXCH.64 URZ, [UR9+0x70], UR6 ;  /* 0x00007006093fc5b2 */ /* 0x0002a20008000100 */
[----:B------:R1:W2:Y:S01]  /*0690*/  @!UP5 SYNCS.EXCH.64 URZ, [UR9+0x78], UR6 ;  /* 0x00007806093fd5b2 */ /* 0x0002a20008000100 */
[----:B------:R-:W-:Y:S01]  /*06a0*/  NOP ;  /* 0x0000000000007918 */ /* 0x000fe20000000000 */
[----:B--234-:R-:W-:Y:S06]  /*06b0*/  BAR.SYNC.DEFER_BLOCKING 0x0 ;  /* 0x0000000000007b1d */ /* 0x01cfec0000010000 */
[----:B01----:R-:W-:Y:S05]  /*06c0*/  @!P1 BRA `(.L_x_3) ;  /* 0x00000000001c9947 */ /* 0x003fea0003800000 */
[----:B------:R-:W0:Y:S02]  /*06d0*/  LDC.64 R6, c[0x0][0x598] ;  /* 0x00016600ff067b82 */ /* 0x000e240000000a00 */
[----:B0-----:R-:W2:Y:S02]  /*06e0*/  LDG.E.64 R6, desc[UR36][R6.64] ;  /* 0x0000002406067981 */ /* 0x001ea4000c1e1b00 */
[----:B--2---:R-:W-:-:S04]  /*06f0*/  ISETP.NE.U32.AND P0, PT, R6, RZ, PT ;  /* 0x000000ff0600720c */ /* 0x004fc80003f05070 */
[----:B------:R-:W-:-:S13]  /*0700*/  ISETP.NE.AND.EX P0, PT, R7, RZ, PT, P0 ;  /* 0x000000ff0700720c */ /* 0x000fda0003f05300 */
[----:B------:R-:W-:Y:S05]  /*0710*/  @!P0 BRA `(.L_x_3) ;  /* 0x0000000000088947 */ /* 0x000fea0003800000 */
[----:B------:R1:W5:Y:S01]  /*0720*/  LD.E R153, desc[UR36][R6.64] ;  /* 0x0000002406997980 */ /* 0x000362000c101900 */
[----:B------:R-:W-:Y:S05]  /*0730*/  BRA `(.L_x_4) ;  /* 0x0000000000247947 */ /* 0x000fea0003800000 */
.L_x_3:
[----:B------:R-:W-:Y:S02]  /*0740*/  ULDC.64 UR4, c[0x0][0x588] ;  /* 0x0001620000047ab9 */ /* 0x000fe40000000a00 */
[----:B------:R-:W-:-:S04]  /*0750*/  ISETP.NE.U32.AND P0, PT, RZ, UR4, PT ;  /* 0x00000004ff007c0c */ /* 0x000fc8000bf05070 */
[----:B------:R-:W-:-:S13]  /*0760*/  ISETP.NE.AND.EX P0, PT, RZ, UR5, PT, P0 ;  /* 0x00000005ff007c0c */ /* 0x000fda000bf05300 */
[----:B------:R-:W-:Y:S05]  /*0770*/  @!P0 BRA `(.L_x_5) ;  /* 0x00000000000c8947 */ /* 0x000fea0003800000 */
[----:B------:R-:W0:Y:S02]  /*0780*/  LDC.64 R6, c[0x0][0x588] ;  /* 0x00016200ff067b82 */ /* 0x000e240000000a00 */
[----:B0-----:R0:W5:Y:S01]  /*0790*/  LDG.E R153, desc[UR36][R6.64] ;  /* 0x0000002406997981 */ /* 0x001162000c1e1900 */
[----:B------:R-:W-:Y:S05]  /*07a0*/  BRA `(.L_x_4) ;  /* 0x0000000000087947 */ /* 0x000fea0003800000 */
.L_x_5:
[----:B------:R-:W-:Y:S02]  /*07b0*/  ULDC UR4, c[0x0][0x580] ;  /* 0x0001600000047ab9 */ /* 0x000fe40000000800 */
[----:B------:R-:W-:-:S07]  /*07c0*/  IMAD.U32 R153, RZ, RZ, UR4 ;  /* 0x00000004ff997e24 */ /* 0x000fce000f8e00ff */
.L_x_4:
[----:B------:R-:W-:Y:S02]  /*07d0*/  ULDC.64 UR4, c[0x0][0x5a0] ;  /* 0x0001680000047ab9 */ /* 0x000fe40000000a00 */
[----:B------:R-:W-:-:S04]  /*07e0*/  ISETP.NE.U32.AND P0, PT, RZ, UR4, PT ;  /* 0x00000004ff007c0c */ /* 0x000fc8000bf05070 */
[----:B------:R-:W-:-:S13]  /*07f0*/  ISETP.NE.AND.EX P0, PT, RZ, UR5, PT, P0 ;  /* 0x00000005ff007c0c */ /* 0x000fda000bf05300 */
[----:B------:R-:W-:Y:S05]  /*0800*/  @!P0 BRA `(.L_x_6) ;  /* 0x00000000001c8947 */ /* 0x000fea0003800000 */
[----:B01----:R-:W0:Y:S02]  /*0810*/  LDC.64 R6, c[0x0][0x5a0] ;  /* 0x00016800ff067b82 */ /* 0x003e240000000a00 */
[----:B0-----:R-:W2:Y:S02]  /*0820*/  LDG.E.64 R6, desc[UR36][R6.64] ;  /* 0x0000002406067981 */ /* 0x001ea4000c1e1b00 */
[----:B--2---:R-:W-:-:S04]  /*0830*/  ISETP.NE.U32.AND P0, PT, R6, RZ, PT ;  /* 0x000000ff0600720c */ /* 0x004fc80003f05070 */
[----:B------:R-:W-:-:S13]  /*0840*/  ISETP.NE.AND.EX P0, PT, R7, RZ, PT, P0 ;  /* 0x000000ff0700720c */ /* 0x000fda0003f05300 */
[----:B------:R-:W-:Y:S05]  /*0850*/  @!P0 BRA `(.L_x_6) ;  /* 0x0000000000088947 */ /* 0x000fea0003800000 */
[----:B------:R3:W5:Y:S01]  /*0860*/  LD.E R152, desc[UR36][R6.64] ;  /* 0x0000002406987980 */ /* 0x000762000c101900 */
[----:B------:R-:W-:Y:S05]  /*0870*/  BRA `(.L_x_7) ;  /* 0x0000000000247947 */ /* 0x000fea0003800000 */
.L_x_6:
[----:B------:R-:W-:Y:S02]  /*0880*/  ULDC.64 UR4, c[0x0][0x590] ;  /* 0x0001640000047ab9 */ /* 0x000fe40000000a00 */
[----:B------:R-:W-:-:S04]  /*0890*/  ISETP.NE.U32.AND P0, PT, RZ, UR4, PT ;  /* 0x00000004ff007c0c */ /* 0x000fc8000bf05070 */
[----:B------:R-:W-:-:S13]  /*08a0*/  ISETP.NE.AND.EX P0, PT, RZ, UR5, PT, P0 ;  /* 0x00000005ff007c0c */ /* 0x000fda000bf05300 */
[----:B------:R-:W-:Y:S05]  /*08b0*/  @!P0 BRA `(.L_x_8) ;  /* 0x00000000000c8947 */ /* 0x000fea0003800000 */
[----:B01----:R-:W0:Y:S02]  /*08c0*/  LDC.64 R6, c[0x0][0x590] ;  /* 0x00016400ff067b82 */ /* 0x003e240000000a00 */
[----:B0-----:R2:W5:Y:S01]  /*08d0*/  LDG.E R152, desc[UR36][R6.64] ;  /* 0x0000002406987981 */ /* 0x001562000c1e1900 */
[----:B------:R-:W-:Y:S05]  /*08e0*/  BRA `(.L_x_7) ;  /* 0x0000000000087947 */ /* 0x000fea0003800000 */
.L_x_8:
[----:B------:R-:W-:Y:S02]  /*08f0*/  ULDC UR4, c[0x0][0x584] ;  /* 0x0001610000047ab9 */ /* 0x000fe40000000800 */
[----:B------:R-:W-:-:S07]  /*0900*/  IMAD.U32 R152, RZ, RZ, UR4 ;  /* 0x00000004ff987e24 */ /* 0x000fce000f8e00ff */
.L_x_7:
[----:B------:R-:W4:Y:S01]  /*0910*/  LDC R2, c[0x0][0x65c] ;  /* 0x00019700ff027b82 */ /* 0x000f220000000800 */
[----:B------:R-:W4:Y:S01]  /*0920*/  S2R R14, SR_CTAID.Y ;  /* 0x00000000000e7919 */ /* 0x000f220000002600 */
[----:B------:R-:W-:Y:S01]  /*0930*/  ULDC UR6, c[0x0][0x28c] ;  /* 0x0000a30000067ab9 */ /* 0x000fe20000000800 */
[----:B------:R-:W-:Y:S01]  /*0940*/  ISETP.NE.AND P0, PT, R8, 0x2, PT ;  /* 0x000000020800780c */ /* 0x000fe20003f05270 */
[----:B------:R-:W-:Y:S01]  /*0950*/  UIADD3 UR6, UR6, 0x3f, URZ ;  /* 0x0000003f06067890 */ /* 0x000fe2000fffe03f */
[----:B0123--:R-:W0:Y:S01]  /*0960*/  S2R R6, SR_CTAID.X ;  /* 0x0000000000067919 */ /* 0x00fe220000002500 */
[----:B------:R-:W-:Y:S01]  /*0970*/  IMAD.MOV.U32 R7, RZ, RZ, RZ ;  /* 0x000000ffff077224 */ /* 0x000fe200078e00ff */
[----:B------:R-:W-:Y:S01]  /*0980*/  UMOV UR38, URZ ;  /* 0x0000003f00267c82 */ /* 0x000fe20008000000 */
[----:B------:R-:W-:Y:S01]  /*0990*/  USHF.R.S32.HI UR7, URZ, 0x1f, UR6 ;  /* 0x0000001f3f077899 */ /* 0x000fe20008011406 */
[----:B------:R-:W-:Y:S01]  /*09a0*/  UMOV UR39, URZ ;  /* 0x0000003f00277c82 */ /* 0x000fe20008000000 */
[----:B------:R-:W-:-:S02]  /*09b0*/  ULDC.64 UR8, c[0x0][0x650] ;  /* 0x0001940000087ab9 */ /* 0x000fc40000000a00 */
[----:B------:R-:W-:-:S04]  /*09c0*/  ULEA.HI UR7, UR7, UR6, URZ, 0x6 ;  /* 0x0000000607077291 */ /* 0x000fc8000f8f303f */
[----:B------:R-:W-:Y:S01]  /*09d0*/  USHF.R.S32.HI UR40, URZ, 0x6, UR7 ;  /* 0x000000063f287899 */ /* 0x000fe20008011407 */
[----:B----4-:R-:W-:-:S13]  /*09e0*/  ISETP.NE.AND P1, PT, R2, 0x1, PT ;  /* 0x000000010200780c */ /* 0x010fda0003f25270 */
[----:B------:R-:W0:Y:S01]  /*09f0*/  @P1 LDC R19, c[0x0][0x10] ;  /* 0x00000400ff131b82 */ /* 0x000e220000000800 */
[----:B------:R-:W-:Y:S02]  /*0a00*/  @P1 IMAD.MOV.U32 R8, RZ, RZ, R14 ;  /* 0x000000ffff081224 */ /* 0x000fe400078e000e */
[----:B------:R-:W-:Y:S02]  /*0a10*/  @P1 IMAD.MOV.U32 R9, RZ, RZ, RZ ;  /* 0x000000ffff091224 */ /* 0x000fe400078e00ff */
[----:B------:R-:W-:-:S03]  /*0a20*/  @P1 IMAD.MOV.U32 R17, RZ, RZ, RZ ;  /* 0x000000ffff111224 */ /* 0x000fc600078e00ff */
[----:B------:R-:W1:Y:S01]  /*0a30*/  @!P1 LDC R11, c[0x0][0xc] ;  /* 0x00000300ff0b9b82 */ /* 0x000e620000000800 */
[----:B------:R-:W-:Y:S01]  /*0a40*/  ULDC UR4, c[0x0][0xc] ;  /* 0x0000030000047ab9 */ /* 0x000fe20000000800 */
[----:B------:R-:W-:Y:S02]  /*0a50*/  ULDC UR5, c[0x0][0x10] ;  /* 0x0000040000057ab9 */ /* 0x000fe40000000800 */
[----:B------:R-:W-:-:S04]  /*0a60*/  UIMAD.WIDE.U32 UR4, UR4, UR5, URZ ;  /* 0x00000005040472a5 */ /* 0x000fc8000f8e003f */
[----:B------:R-:W2:Y:S01]  /*0a70*/  LDC R2, c[0x0][0x14] ;  /* 0x00000500ff027b82 */ /* 0x000ea20000000800 */
[----:B0-----:R-:W-:-:S04]  /*0a80*/  @P1 IMAD.WIDE.U32 R18, R6, R19, R8 ;  /* 0x0000001306121225 */ /* 0x001fc800078e0008 */
[----:B------:R-:W-:Y:S02]  /*0a90*/  @P1 IMAD.IADD R17, R19, 0x1, R17 ;  /* 0x0000000113111824 */ /* 0x000fe400078e0211 */
[----:B-1----:R-:W-:-:S04]  /*0aa0*/  @!P1 IMAD.WIDE.U32 R8, R11, R14, R6 ;  /* 0x0000000e0b089225 */ /* 0x002fc800078e0006 */
[----:B------:R-:W-:Y:S02]  /*0ab0*/  @!P1 IMAD.MOV.U32 R18, RZ, RZ, R8 ;  /* 0x000000ffff129224 */ /* 0x000fe400078e0008 */
[----:B------:R-:W-:Y:S02]  /*0ac0*/  @!P1 IMAD.MOV.U32 R17, RZ, RZ, R9 ;  /* 0x000000ffff119224 */ /* 0x000fe400078e0009 */
[----:B--2---:R-:W-:-:S04]  /*0ad0*/  IMAD.WIDE.U32 R12, R2, UR4, RZ ;  /* 0x00000004020c7c25 */ /* 0x004fc8000f8e00ff */
[----:B------:R-:W-:Y:S01]  /*0ae0*/  IMAD R23, R2, UR5, RZ ;  /* 0x0000000502177c24 */ /* 0x000fe2000f8e02ff */
[----:B------:R0:W-:Y:S03]  /*0af0*/  STL.64 [R1], R12 ;  /* 0x0000000c01007387 */ /* 0x0001e60000100a00 */
[----:B------:R-:W-:Y:S01]  /*0b00*/  IMAD.IADD R23, R13, 0x1, R23 ;  /* 0x000000010d177824 */ /* 0x000fe200078e0217 */
[----:B------:R-:W-:Y:S06]  /*0b10*/  @P0 BRA `(.L_x_9) ;  /* 0x0000000000200947 */ /* 0x000fec0003800000 */
[----:B------:R-:W-:Y:S01]  /*0b20*/  UISETP.GE.U32.AND UP0, UPT, UR40, 0x5, UPT ;  /* 0x000000052800788c */ /* 0x000fe2000bf06070 */
[----:B------:R-:W-:Y:S01]  /*0b30*/  IADD3 R18, P0, R18, R12, RZ ;  /* 0x0000000c12127210 */ /* 0x000fe20007f1e0ff */
[----:B------:R-:W-:Y:S01]  /*0b40*/  UIMAD.WIDE.U32 UR4, UR40, -0x33333333, URZ ;  /* 0xcccccccd280478a5 */ /* 0x000fe2000f8e003f */
[----:B------:R-:W-:-:S03]  /*0b50*/  UMOV UR39, URZ ;  /* 0x0000003f00277c82 */ /* 0x000fc60008000000 */
[----:B------:R-:W-:Y:S01]  /*0b60*/  USHF.R.U32.HI UR4, URZ, 0x2, UR5 ;  /* 0x000000023f047899 */ /* 0x000fe20008011605 */
[----:B------:R-:W-:-:S03]  /*0b70*/  IMAD.X R17, R23, 0x1, R17, P0 ;  /* 0x0000000117117824 */ /* 0x000fc600000e0611 */
[----:B------:R-:W-:Y:S02]  /*0b80*/  UIMAD UR38, UR4, -0x5, UR40 ;  /* 0xfffffffb042678a4 */ /* 0x000fe4000f8e0228 */
[----:B------:R-:W-:-:S12]  /*0b90*/  @UP0 ULOP3.LUT UR39, UR4, 0x1, URZ, 0xc0, !UPT ;  /* 0x0000000104270892 */ /* 0x000fd8000f8ec03f */
.L_x_9:
[----:B------:R-:W-:Y:S01]  /*0ba0*/  ISETP.GE.U32.AND P0, PT, R18, UR8, PT ;  /* 0x0000000812007c0c */ /* 0x000fe2000bf06070 */
[----:B------:R-:W-:Y:S01]  /*0bb0*/  IMAD.MOV.U32 R19, RZ, RZ, -0x1 ;  /* 0xffffffffff137424 */ /* 0x000fe200078e00ff */
[----:B------:R-:W-:Y:S01]  /*0bc0*/  PRMT R8, RZ, 0x7610, R8 ;  /* 0x00007610ff087816 */ /* 0x000fe20000000008 */
[----:B------:R-:W-:Y:S01]  /*0bd0*/  IMAD.MOV.U32 R22, RZ, RZ, -0x1 ;  /* 0xffffffffff167424 */ /* 0x000fe200078e00ff */
[----:B------:R-:W-:Y:S01]  /*0be0*/  ISETP.GE.U32.AND.EX P0, PT, R17, UR9, PT, P0 ;  /* 0x0000000911007c0c */ /* 0x000fe2000bf06100 */
[----:B------:R-:W-:-:S12]  /*0bf0*/  IMAD.MOV.U32 R2, RZ, RZ, -0x1 ;  /* 0xffffffffff027424 */ /* 0x000fd800078e00ff */
[----:B------:R-:W-:Y:S05]  /*0c00*/  @P0 BRA `(.L_x_10) ;  /* 0x00000004005c0947 */ /* 0x000fea0003800000 */
[----:B------:R-:W1:Y:S01]  /*0c10*/  LDC.64 R20, c[0x0][0x628] ;  /* 0x00018a00ff147b82 */ /* 0x000e620000000a00 */
[----:B------:R-:W-:Y:S02]  /*0c20*/  IMAD.MOV.U32 R8, RZ, RZ, R18 ;  /* 0x000000ffff087224 */ /* 0x000fe400078e0012 */
[----:B------:R-:W-:-:S05]  /*0c30*/  IMAD.MOV.U32 R9, RZ, RZ, R17 ;  /* 0x000000ffff097224 */ /* 0x000fca00078e0011 */
[----:B------:R-:W2:Y:S08]  /*0c40*/  LDC R2, c[0x0][0x630] ;  /* 0x00018c00ff027b82 */ /* 0x000eb00000000800 */
[----:B------:R-:W3:Y:S01]  /*0c50*/  LDC.64 R24, c[0x0][0x620] ;  /* 0x00018800ff187b82 */ /* 0x000ee20000000a00 */
[----:B-1----:R-:W-:-:S04]  /*0c60*/  ISETP.NE.U32.AND P0, PT, R20, RZ, PT ;  /* 0x000000ff1400720c */ /* 0x002fc80003f05070 */
[----:B------:R-:W-:-:S13]  /*0c70*/  ISETP.NE.AND.EX P0, PT, R21, RZ, PT, P0 ;  /* 0x000000ff1500720c */ /* 0x000fda0003f05300 */
[----:B--23--:R-:W-:Y:S05]  /*0c80*/  @!P0 BRA `(.L_x_11) ;  /* 0x0000000000288947 */ /* 0x00cfea0003800000 */
[----:B0-----:R-:W0:Y:S02]  /*0c90*/  LDC R13, c[0x0][0x634] ;  /* 0x00018d00ff0d7b82 */ /* 0x001e240000000800 */
[----:B0-----:R-:W-:-:S05]  /*0ca0*/  IADD3 R13, P0, R18, R13, RZ ;  /* 0x0000000d120d7210 */ /* 0x001fca0007f1e0ff */
[----:B------:R-:W-:-:S04]  /*0cb0*/  IMAD.X R15, RZ, RZ, R17, P0 ;  /* 0x000000ffff0f7224 */ /* 0x000fc800000e0611 */
[----:B------:R-:W-:-:S04]  /*0cc0*/  IMAD.WIDE.U32 R8, R15, R20, RZ ;  /* 0x000000140f087225 */ /* 0x000fc800078e00ff */
[----:B------:R-:W-:-:S04]  /*0cd0*/  IMAD.WIDE.U32 R10, P0, R13, R21, R8 ;  /* 0x000000150d0a7225 */ /* 0x000fc80007800008 */
[----:B------:R-:W-:-:S04]  /*0ce0*/  IMAD.WIDE.U32 R8, R13, R20, RZ ;  /* 0x000000140d087225 */ /* 0x000fc800078e00ff */
[----:B------:R-:W-:Y:S01]  /*0cf0*/  IMAD.X R13, RZ, RZ, RZ, P0 ;  /* 0x000000ffff0d7224 */ /* 0x000fe200000e06ff */
[----:B------:R-:W-:Y:S01]  /*0d00*/  IADD3 RZ, P0, R9, R10, RZ ;  /* 0x0000000a09ff7210 */ /* 0x000fe20007f1e0ff */
[----:B------:R-:W-:-:S04]  /*0d10*/  IMAD.MOV.U32 R12, RZ, RZ, R11 ;  /* 0x000000ffff0c7224 */ /* 0x000fc800078e000b */
[----:B------:R-:W-:-:S08]  /*0d20*/  IMAD.WIDE.U32.X R8, R15, R21, R12, P0 ;  /* 0x000000150f087225 */ /* 0x000fd000000e040c */
.L_x_11:
[-CC-:B------:R-:W-:Y:S01]  /*0d30*/  SHF.R.U64 R31, R8, R2.reuse, R9.reuse ;  /* 0x00000002081f7219 */ /* 0x180fe20000001209 */
[----:B0-----:R-:W0:Y:S01]  /*0d40*/  LDC R12, c[0x0][0x618] ;  /* 0x00018600ff0c7b82 */ /* 0x001e220000000800 */
[----:B------:R-:W-:Y:S01]  /*0d50*/  SHF.R.U32.HI R7, RZ, R2, R9 ;  /* 0x00000002ff077219 */ /* 0x000fe20000011609 */
[----:B------:R-:W-:Y:S01]  /*0d60*/  ULDC UR4, c[0x0][0x150] ;  /* 0x0000540000047ab9 */ /* 0x000fe20000000800 */
[----:B------:R-:W-:Y:S01]  /*0d70*/  IADD3 R11, P0, RZ, -R31, RZ ;  /* 0x8000001fff0b7210 */ /* 0x000fe20007f1e0ff */
[----:B------:R-:W-:Y:S01]  /*0d80*/  IMAD.MOV.U32 R19, RZ, RZ, R17 ;  /* 0x000000ffff137224 */ /* 0x000fe200078e0011 */
[----:B------:R-:W-:-:S03]  /*0d90*/  I2FP.F32.U32 R2, R6 ;  /* 0x0000000600027245 */ /* 0x000fc60000201000 */
[----:B------:R-:W1:Y:S01]  /*0da0*/  LDC.64 R26, c[0x0][0x640] ;  /* 0x00019000ff1a7b82 */ /* 0x000e620000000a00 */
[----:B------:R-:W-:Y:S02]  /*0db0*/  IMAD.X R13, RZ, RZ, ~R7, P0 ;  /* 0x000000ffff0d7224 */ /* 0x000fe400000e0e07 */
[----:B------:R-:W-:Y:S01]  /*0dc0*/  FMUL R2, R2, UR4 ;  /* 0x0000000402027c20 */ /* 0x000fe20008400000 */
[----:B------:R-:W-:Y:S01]  /*0dd0*/  IMAD.WIDE.U32 R8, R11, R24, R18 ;  /* 0x000000180b087225 */ /* 0x000fe200078e0012 */
[----:B------:R-:W-:-:S03]  /*0de0*/  ULDC UR4, c[0x0][0x154] ;  /* 0x0000550000047ab9 */ /* 0x000fc60000000800 */
[----:B------:R-:W-:Y:S01]  /*0df0*/  IMAD R10, R13, R24, RZ ;  /* 0x000000180d0a7224 */ /* 0x000fe200078e02ff */
[----:B------:R-:W2:Y:S01]  /*0e00*/  LDC R7, c[0x0][0x144] ;  /* 0x00005100ff077b82 */ /* 0x000ea20000000800 */
[----:B------:R-:W3:Y:S02]  /*0e10*/  F2I.U32.TRUNC.NTZ R2, R2 ;  /* 0x0000000200027305 */ /* 0x000ee4000020f000 */
[----:B------:R-:W-:-:S04]  /*0e20*/  IMAD R11, R11, R25, R10 ;  /* 0x000000190b0b7224 */ /* 0x000fc800078e020a */
[----:B------:R-:W-:Y:S01]  /*0e30*/  IMAD.IADD R9, R9, 0x1, R11 ;  /* 0x0000000109097824 */ /* 0x000fe200078e020b */
[----:B------:R-:W4:Y:S01]  /*0e40*/  LDC R22, c[0x0][0x608] ;  /* 0x00018200ff167b82 */ /* 0x000f220000000800 */
[----:B------:R-:W-:-:S03]  /*0e50*/  IMAD.MOV.U32 R11, RZ, RZ, -0x1 ;  /* 0xffffffffff0b7424 */ /* 0x000fc600078e00ff */
[--C-:B0-----:R-:W-:Y:S02]  /*0e60*/  SHF.R.U64 R20, R8, R12, R9.reuse ;  /* 0x0000000c08147219 */ /* 0x101fe40000001209 */
[----:B------:R-:W-:Y:S02]  /*0e70*/  I2FP.F32.U32 R8, R14 ;  /* 0x0000000e00087245 */ /* 0x000fe40000201000 */
[----:B------:R-:W0:Y:S01]  /*0e80*/  LDC R24, c[0x0][0x658] ;  /* 0x00019600ff187b82 */ /* 0x000e220000000800 */
[----:B-1----:R-:W-:Y:S01]  /*0e90*/  ISETP.NE.U32.AND P0, PT, R26, RZ, PT ;  /* 0x000000ff1a00720c */ /* 0x002fe20003f05070 */
[----:B---3--:R-:W-:Y:S02]  /*0ea0*/  IMAD.MOV R10, RZ, RZ, -R2 ;  /* 0x000000ffff0a7224 */ /* 0x008fe400078e0a02 */
[----:B------:R-:W-:Y:S01]  /*0eb0*/  FMUL R8, R8, UR4 ;  /* 0x0000000408087c20 */ /* 0x000fe20008400000 */
[----:B------:R-:W-:Y:S02]  /*0ec0*/  SHF.R.U32.HI R9, RZ, R12, R9 ;  /* 0x0000000cff097219 */ /* 0x000fe40000011609 */
[----:B------:R-:W-:Y:S01]  /*0ed0*/  ISETP.NE.AND.EX P0, PT, R27, RZ, PT, P0 ;  /* 0x000000ff1b00720c */ /* 0x000fe20003f05300 */
[----:B------:R1:W3:Y:S01]  /*0ee0*/  F2I.U32.TRUNC.NTZ R15, R8 ;  /* 0x00000008000f7305 */ /* 0x0002e2000020f000 */
[----:B------:R-:W1:Y:S01]  /*0ef0*/  LDC R19, c[0x0][0x148] ;  /* 0x00005200ff137b82 */ /* 0x000e620000000800 */
[----:B--2---:R-:W-:-:S07]  /*0f00*/  IMAD R2, R7, R10, R6 ;  /* 0x0000000a07027224 */ /* 0x004fce00078e0206 */
[----:B------:R-:W2:Y:S01]  /*0f10*/  LDC R25, c[0x0][0x600] ;  /* 0x00018000ff197b82 */ /* 0x000ea20000000800 */
[-CC-:B----4-:R-:W-:Y:S02]  /*0f20*/  SHF.R.U64 R32, R20, R22.reuse, R9.reuse ;  /* 0x0000001614207219 */ /* 0x190fe40000001209 */
[----:B------:R-:W-:Y:S01]  /*0f30*/  SHF.R.U32.HI R7, RZ, R22, R9 ;  /* 0x00000016ff077219 */ /* 0x000fe20000011609 */
[----:B------:R-:W-:-:S04]  /*0f40*/  IMAD.MOV.U32 R9, RZ, RZ, 0x1 ;  /* 0x00000001ff097424 */ /* 0x000fc800078e00ff */
[----:B------:R-:W4:Y:S01]  /*0f50*/  LDC R28, c[0x0][0x648] ;  /* 0x00019200ff1c7b82 */ /* 0x000f220000000800 */
[-C--:B0-----:R-:W-:Y:S02]  /*0f60*/  SHF.L.U32 R6, R11, R24.reuse, RZ ;  /* 0x000000180b067219 */ /* 0x081fe400000006ff */
[--C-:B------:R-:W-:Y:S02]  /*0f70*/  SHF.R.U64 R22, R32, R24, R7.reuse ;  /* 0x0000001820167219 */ /* 0x100fe40000001207 */
[----:B------:R-:W-:Y:S02]  /*0f80*/  LOP3.LUT R13, RZ, R6, RZ, 0x33, !PT ;  /* 0x00000006ff0d7212 */ /* 0x000fe400078e33ff */
[-C--:B------:R-:W-:Y:S01]  /*0f90*/  SHF.R.U32.HI R7, RZ, R24.reuse, R7 ;  /* 0x00000018ff077219 */ /* 0x080fe20000011607 */
[----:B------:R-:W0:Y:S01]  /*0fa0*/  LDC R29, c[0x0][0x638] ;  /* 0x00018e00ff1d7b82 */ /* 0x000e220000000800 */
[----:B------:R-:W-:Y:S01]  /*0fb0*/  SHF.L.U32 R12, R9, R24, RZ ;  /* 0x00000018090c7219 */ /* 0x000fe200000006ff */
[----:B------:R-:W-:-:S06]  /*0fc0*/  IMAD.MOV.U32 R6, RZ, RZ, R22 ;  /* 0x000000ffff067224 */ /* 0x000fcc00078e0016 */
[----:B------:R-:W0:Y:S01]  /*0fd0*/  LDC R30, c[0x0][0x610] ;  /* 0x00018400ff1e7b82 */ /* 0x000e220000000800 */
[----:B-1-3--:R-:W-:Y:S05]  /*0fe0*/  @!P0 BRA `(.L_x_12) ;  /* 0x0000000000288947 */ /* 0x00afea0003800000 */
[----:B------:R-:W1:Y:S02]  /*0ff0*/  LDC R11, c[0x0][0x64c] ;  /* 0x00019300ff0b7b82 */ /* 0x000e640000000800 */
[----:B-1----:R-:W-:-:S05]  /*1000*/  IADD3 R11, P0, R22, R11, RZ ;  /* 0x0000000b160b7210 */ /* 0x002fca0007f1e0ff */
        /* <DEDUP_REMOVED lines=8> */
.L_x_12:
[----:B----4-:R-:W-:Y:S01]  /*1090*/  SHF.R.U64 R6, R6, R28, R7 ;  /* 0x0000001c06067219 */ /* 0x010fe20000001207 */
[----:B--2---:R-:W-:Y:S01]  /*10a0*/  VIADD R7, R25, 0xffffffff ;  /* 0xffffffff19077836 */ /* 0x004fe20000000000 */
[----:B------:R-:W-:Y:S01]  /*10b0*/  LOP3.LUT R13, R32, R13, RZ, 0xc0, !PT ;  /* 0x0000000d200d7212 */ /* 0x000fe200078ec0ff */
[----:B------:R-:W-:Y:S02]  /*10c0*/  IMAD.MOV R15, RZ, RZ, -R15 ;  /* 0x000000ffff0f7224 */ /* 0x000fe400078e0a0f */
[----:B------:R-:W-:Y:S01]  /*10d0*/  IMAD.MOV R8, RZ, RZ, -R6 ;  /* 0x000000ffff087224 */ /* 0x000fe200078e0a06 */
[----:B------:R-:W-:Y:S01]  /*10e0*/  LOP3.LUT R7, R20, R7, RZ, 0xc0, !PT ;  /* 0x0000000714077212 */ /* 0x000fe200078ec0ff */
[----:B------:R-:W-:Y:S02]  /*10f0*/  IMAD R13, R12, R6, R13 ;  /* 0x000000060c0d7224 */ /* 0x000fe400078e020d */
[----:B------:R-:W-:Y:S02]  /*1100*/  @P1 IMAD R2, R19, R15, R14 ;  /* 0x0000000f13021224 */ /* 0x000fe400078e020e */
[----:B0-----:R-:W-:-:S02]  /*1110*/  IMAD R6, R8, R29, R22 ;  /* 0x0000001d08067224 */ /* 0x001fc400078e0216 */
[----:B------:R-:W-:Y:S02]  /*1120*/  IMAD R2, R13, R30, R2 ;  /* 0x0000001e0d027224 */ /* 0x000fe400078e0202 */
[----:B------:R-:W-:Y:S02]  /*1130*/  IMAD R19, R6, R25, R7 ;  /* 0x0000001906137224 */ /* 0x000fe400078e0207 */
[----:B------:R-:W-:-:S03]  /*1140*/  IMAD.MOV.U32 R8, RZ, RZ, 0x1 ;  /* 0x00000001ff087424 */ /* 0x000fc600078e00ff */
[----:B------:R-:W-:Y:S02]  /*1150*/  SEL R22, R19, R2, !P1 ;  /* 0x0000000213167207 */ /* 0x000fe40004800000 */
[----:B------:R-:W-:Y:S01]  /*1160*/  SEL R19, R2, R19, !P1 ;  /* 0x0000001302137207 */ /* 0x000fe20004800000 */
[----:B------:R-:W-:-:S07]  /*1170*/  IMAD.MOV.U32 R2, RZ, RZ, R31 ;  /* 0x000000ffff027224 */ /* 0x000fce00078e001f */
.L_x_10:
[----:B------:R-:W-:Y:S05]  /*1180*/  @!P2 BRA `(.L_x_13) ;  /* 0x000000900080a947 */ /* 0x000fea0003800000 */
[----:B------:R-:W-:-:S13]  /*1190*/  ISETP.GT.U32.AND P0, PT, R33, 0x1, PT ;  /* 0x000000012100780c */ /* 0x000fda0003f04070 */
[----:B------:R-:W-:Y:S05]  /*11a0*/  @P0 EXIT ;  /* 0x000000000000094d */ /* 0x000fea0003800000 */
.L_x_14:
[----:B------:R-:W-:-:S08]  /*11b0*/  NOP ;  /* 0x0000000000007918 */ /* 0x000fd00000000000 */
[----:B------:R-:W1:Y:S02]  /*11c0*/  USETMAXREG.TRY_ALLOC.CTAPOOL UP0, 0xe8 ;  /* 0x000000e8000079c8 */ /* 0x000e640008000600 */
[----:B-1----:R-:W-:-:S13]  /*11d0*/  PLOP3.LUT P0, PT, PT, PT, UP0, 0x80, 0x0 ;  /* 0x000000000000781c */ /* 0x002fda0003f0f008 */
[----:B------:R-:W-:Y:S05]  /*11e0*/  @!P0 BRA `(.L_x_14) ;  /* 0xfffffffc00f08947 */ /* 0x000fea000383ffff */
[----:B------:R-:W-:-:S13]  /*11f0*/  LOP3.LUT P0, RZ, R8, 0xff, RZ, 0xc0, !PT ;  /* 0x000000ff08ff7812 */ /* 0x000fda000780c0ff */
[----:B------:R-:W-:Y:S05]  /*1200*/  @!P0 EXIT ;  /* 0x000000000000894d */ /* 0x000fea0003800000 */
[----:B------:R-:W1:Y:S01]  /*1210*/  S2UR UR4, SR_CgaCtaId ;  /* 0x00000000000479c3 */ /* 0x000e620000008800 */
[----:B------:R-:W-:Y:S01]  /*1220*/  VIADD R6, R5, 0xffffffff ;  /* 0xffffffff05067836 */ /* 0x000fe20000000000 */
[----:B------:R-:W-:Y:S01]  /*1230*/  SHF.R.S32.HI R0, RZ, 0x1f, R3 ;  /* 0x0000001fff007819 */ /* 0x000fe20000011403 */
[----:B------:R-:W-:Y:S01]  /*1240*/  UMOV UR41, 0x400 ;  /* 0x0000040000297882 */ /* 0x000fe20000000000 */
[----:B------:R-:W-:Y:S01]  /*1250*/  UISETP.LT.AND UP0, UPT, UR40, 0x1, UPT ;  /* 0x000000012800788c */ /* 0x000fe2000bf01270 */
[----:B------:R-:W-:Y:S01]  /*1260*/  LOP3.LUT R172, R16, 0x1, RZ, 0xfc, !PT ;  /* 0x0000000110ac7812 */ /* 0x000fe200078efcff */
[----:B------:R-:W-:Y:S01]  /*1270*/  USHF.L.U32 UR44, UR40, 0x1, URZ ;  /* 0x00000001282c7899 */ /* 0x000fe2000800063f */
[----:B------:R-:W-:Y:S01]  /*1280*/  R2UR UR42, R6 ;  /* 0x00000000062a72ca */ /* 0x000fe200000e0000 */
[----:B------:R-:W-:Y:S01]  /*1290*/  USEL UR43, UR40, 0x1, UP0 ;  /* 0x00000001282b7887 */ /* 0x000fe20008000000 */
[CC--:B------:R-:W-:Y:S02]  /*12a0*/  LEA.HI R4, R0.reuse, R3.reuse, RZ, 0x2 ;  /* 0x0000000300047211 */ /* 0x0c0fe400078f10ff */
[----:B------:R-:W-:Y:S01]  /*12b0*/  LEA.HI R0, R0, R3, RZ, 0x5 ;  /* 0x0000000300007211 */ /* 0x000fe200078f28ff */
[----:B------:R-:W-:Y:S01]  /*12c0*/  UIADD3 UR43, -UR43, UR40, URZ ;  /* 0x000000282b2b7290 */ /* 0x000fe2000fffe13f */
[----:B------:R-:W-:-:S02]  /*12d0*/  SHF.R.S32.HI R154, RZ, 0x2, R4 ;  /* 0x00000002ff9a7819 */ /* 0x000fc40000011404 */
[----:B------:R-:W-:Y:S02]  /*12e0*/  SHF.R.S32.HI R5, RZ, 0x1f, R4 ;  /* 0x0000001fff057819 */ /* 0x000fe40000011404 */
[----:B------:R-:W-:Y:S02]  /*12f0*/  LOP3.LUT R156, R4, 0xfffffffc, RZ, 0xc0, !PT ;  /* 0xfffffffc049c7812 */ /* 0x000fe400078ec0ff */
[----:B------:R-:W-:Y:S01]  /*1300*/  LEA.HI R5, R5, R154, RZ, 0x3 ;  /* 0x0000009a05057211 */ /* 0x000fe200078f18ff */
[----:B------:R-:W-:Y:S01]  /*1310*/  USHF.L.U32 UR42, UR42, 0x3, URZ ;  /* 0x000000032a2a7899 */ /* 0x000fe2000800063f */
[----:B------:R-:W-:Y:S01]  /*1320*/  ISETP.NE.AND P0, PT, R6, RZ, PT ;  /* 0x000000ff0600720c */ /* 0x000fe20003f05270 */
[----:B------:R-:W-:Y:S01]  /*1330*/  IMAD.IADD R156, R3, 0x1, -R156 ;  /* 0x00000001039c7824 */ /* 0x000fe200078e0a9c */
[----:B------:R-:W-:Y:S01]  /*1340*/  LOP3.LUT R5, R5, 0xfffffff8, RZ, 0xc0, !PT ;  /* 0xfffffff805057812 */ /* 0x000fe200078ec0ff */
[----:B-1----:R-:W-:Y:S01]  /*1350*/  ULEA UR41, UR4, UR41, 0x18 ;  /* 0x0000002904297291 */ /* 0x002fe2000f8ec03f */
[----:B------:R-:W-:Y:S01]  /*1360*/  SEL R173, RZ, 0x1, P0 ;  /* 0x00000001ffad7807 */ /* 0x000fe20000000000 */
[----:B------:R-:W-:Y:S01]  /*1370*/  IMAD.U32 R158, RZ, RZ, UR42 ;  /* 0x0000002aff9e7e24 */ /* 0x000fe2000f8e00ff */
[----:B------:R-:W-:Y:S01]  /*1380*/  ULDC UR4, c[0x0][0x284] ;  /* 0x0000a10000047ab9 */ /* 0x000fe20000000800 */
[----:B------:R-:W-:Y:S01]  /*1390*/  IMAD.IADD R154, R154, 0x1, -R5 ;  /* 0x000000019a9a7824 */ /* 0x000fe200078e0a05 */
[----:B------:R-:W-:Y:S01]  /*13a0*/  UIADD3 UR45, UR41, 0x60, URZ ;  /* 0x00000060292d7890 */ /* 0x000fe2000fffe03f */
[----:B------:R-:W-:-:S02]  /*13b0*/  SHF.R.S32.HI R5, RZ, 0x5, R0 ;  /* 0x00000005ff057819 */ /* 0x000fc40000011400 */
[C---:B------:R-:W-:Y:S02]  /*13c0*/  LOP3.LUT R160, R158.reuse, 0x8, RZ, 0xc0, !PT ;  /* 0x000000089ea07812 */ /* 0x040fe400078ec0ff */
[--C-:B------:R-:W-:Y:S01]  /*13d0*/  SHF.R.S32.HI R155, RZ, 0x1f, R154.reuse ;  /* 0x0000001fff9b7819 */ /* 0x100fe2000001149a */
[C-C-:B------:R-:W-:Y:S01]  /*13e0*/  IMAD R161, R5.reuse, -0x10, -R154.reuse ;  /* 0xfffffff005a17824 */ /* 0x140fe200078e0a9a */
[----:B------:R-:W-:Y:S01]  /*13f0*/  LOP3.LUT R158, R158, 0x8, RZ, 0xc, !PT ;  /* 0x000000089e9e7812 */ /* 0x000fe200078e0cff */
[----:B------:R-:W-:Y:S01]  /*1400*/  IMAD.U32 R157, RZ, RZ, UR45 ;  /* 0x0000002dff9d7e24 */ /* 0x000fe2000f8e00ff */
[----:B------:R-:W-:Y:S01]  /*1410*/  LOP3.LUT R160, R160, 0x18, RZ, 0x3c, !PT ;  /* 0x00000018a0a07812 */ /* 0x000fe200078e3cff */
[----:B------:R-:W-:-:S04]  /*1420*/  IMAD.WIDE R154, R5, 0x10, R154 ;  /* 0x00000010059a7825 */ /* 0x000fc800078e029a */
[----:B------:R-:W-:Y:S02]  /*1430*/  VIADD R159, R157, UR42 ;  /* 0x0000002a9d9f7c36 */ /* 0x000fe40008000000 */
[----:B------:R-:W-:-:S07]  /*1440*/  VIADD R161, R161, UR4 ;  /* 0x00000004a1a17c36 */ /* 0x000fce0008000000 */
.L_x_290:
[----:B------:R-:W-:Y:S01]  /*1450*/  SHF.L.U32 R0, R173, 0x1f, RZ ;  /* 0x0000001fad007819 */ /* 0x000fe200000006ff */
[----:B------:R-:W-:Y:S02]  /*1460*/  ULDC UR4, c[0x0][0x28c] ;  /* 0x0000a30000047ab9 */ /* 0x000fe40000000800 */
[----:B------:R-:W-:Y:S01]  /*1470*/  ISETP.LT.AND P1, PT, RZ, UR4, PT ;  /* 0x00000004ff007c0c */ /* 0x000fe2000bf21270 */
[----:B------:R-:W1:Y:S02]  /*1480*/  SYNCS.PHASECHK.TRANS64.TRYWAIT P0, [R157+UR42], R0 ;  /* 0x000000009d0075a7 */ /* 0x000e64000800016a */
[----:B-1-34-:R-:W-:Y:S10]  /*1490*/  @!P0 BRA `(.L_x_15) ;  /* 0x000000a000208947 */ /* 0x01aff40003800000 */
.L_x_313:
[----:B------:R-:W-:Y:S05]  /*14a0*/  @P1 BRA `(.L_x_16) ;  /* 0x0000000000401947 */ /* 0x000fea0003800000 */
[----:B-1----:R-:W-:Y:S01]  /*14b0*/  MOV R0, 0x0 ;  /* 0x0000000000007802 */ /* 0x002fe20000000f00 */
[----:B------:R-:W-:Y:S01]  /*14c0*/  ULDC.64 UR4, c[0x4][0x68] ;  /* 0x01001a0000047ab9 */ /* 0x000fe20000000a00 */
[----:B------:R-:W-:Y:S01]  /*14d0*/  ULDC.64 UR6, c[0x4][0x8] ;  /* 0x0100020000067ab9 */ /* 0x000fe20000000a00 */
[----:B------:R-:W-:Y:S01]  /*14e0*/  IMAD.U32 R4, RZ, RZ, UR4 ;  /* 0x00000004ff047e24 */ /* 0x000fe2000f8e00ff */
[----:B------:R1:W2:Y:S01]  /*14f0*/  LDC.64 R14, c[0x4][R0] ;  /* 0x01000000000e7b82 */ /* 0x0002a20000000a00 */
[----:B------:R-:W-:Y:S01]  /*1500*/  IMAD.U32 R5, RZ, RZ, UR5 ;  /* 0x00000005ff057e24 */ /* 0x000fe2000f8e00ff */
[----:B------:R-:W-:Y:S01]  /*1510*/  ULDC.64 UR4, c[0x4][0x70] ;  /* 0x01001c0000047ab9 */ /* 0x000fe20000000a00 */
[----:B------:R-:W-:Y:S02]  /*1520*/  IMAD.U32 R10, RZ, RZ, UR6 ;  /* 0x00000006ff0a7e24 */ /* 0x000fe4000f8e00ff */
[----:B------:R-:W-:Y:S02]  /*1530*/  IMAD.U32 R6, RZ, RZ, UR4 ;  /* 0x00000004ff067e24 */ /* 0x000fe4000f8e00ff */
[----:B------:R-:W-:-:S02]  /*1540*/  IMAD.U32 R7, RZ, RZ, UR5 ;  /* 0x00000005ff077e24 */ /* 0x000fc4000f8e00ff */
[----:B------:R-:W-:Y:S02]  /*1550*/  IMAD.U32 R11, RZ, RZ, UR7 ;  /* 0x00000007ff0b7e24 */ /* 0x000fe4000f8e00ff */
[----:B------:R-:W-:Y:S02]  /*1560*/  IMAD.MOV.U32 R8, RZ, RZ, 0x1e1 ;  /* 0x000001e1ff087424 */ /* 0x000fe400078e00ff */
[----:B0-----:R-:W-:Y:S02]  /*1570*/  IMAD.MOV.U32 R12, RZ, RZ, 0x1 ;  /* 0x00000001ff0c7424 */ /* 0x001fe400078e00ff */
[----:B-1----:R-:W-:-:S07]  /*1580*/  IMAD.MOV.U32 R13, RZ, RZ, RZ ;  /* 0x000000ffff0d7224 */ /* 0x002fce00078e00ff */
[----:B------:R-:W-:-:S07]  /*1590*/  LEPC R20, `(.L_x_16) ;  /* 0x000000001014794e */ /* 0x000fce0000000000 */
[----:B--2--5:R-:W-:Y:S05]  /*15a0*/  CALL.ABS.NOINC R14 ;  /* 0x000000000e007343 */ /* 0x024fea0003c00000 */
.L_x_16:
[----:B------:R-:W-:-:S13]  /*15b0*/  ISETP.NE.AND P0, PT, R172, 0x3, PT ;  /* 0x00000003ac00780c */ /* 0x000fda0003f05270 */
[----:B------:R-:W-:Y:S05]  /*15c0*/  @!P0 BRA `(.L_x_17) ;  /* 0x0000000000048947 */ /* 0x000fea0003800000 */
[----:B------:R-:W-:Y:S01]  /*15d0*/  BPT.TRAP 0x1 ;  /* 0x000000040000795c */ /* 0x000fe20000300000 */
.L_x_17:
[----:B------:R-:W-:Y:S02]  /*15e0*/  IMAD.U32 R3, RZ, RZ, UR38 ;  /* 0x00000026ff037e24 */ /* 0x000fe4000f8e00ff */
[----:B-1----:R-:W-:-:S03]  /*15f0*/  IMAD.U32 R0, RZ, RZ, UR39 ;  /* 0x00000027ff007e24 */ /* 0x002fc6000f8e00ff */
[----:B------:R-:W-:Y:S02]  /*1600*/  LEA R3, R3, UR41, 0x3 ;  /* 0x0000002903037c11 */ /* 0x000fe4000f8e18ff */
[----:B------:R-:W-:-:S04]  /*1610*/  SHF.L.U32 R0, R0, 0x1f, RZ ;  /* 0x0000001f00007819 */ /* 0x000fc800000006ff */
[----:B------:R1:W2:Y:S01]  /*1620*/  SYNCS.PHASECHK.TRANS64.TRYWAIT P1, [R3+URZ], R0 ;  /* 0x00000000030075a7 */ /* 0x0002a2000802017f */
[----:B------:R-:W-:Y:S05]  /*1630*/  @!P0 BRA `(.L_x_18) ;  /* 0x0000000000048947 */ /* 0x000fea0003800000 */
[----:B------:R-:W-:Y:S01]  /*1640*/  BPT.TRAP 0x1 ;  /* 0x000000040000795c */ /* 0x000fe20000300000 */
.L_x_18:
[----:B------:R-:W-:-:S05]  /*1650*/  IMAD.U32 R4, RZ, RZ, UR43 ;  /* 0x0000002bff047e24 */ /* 0x000fca000f8e00ff */
[----:B------:R-:W-:Y:S01]  /*1660*/  ISETP.GE.AND P2, PT, R4, 0x1, PT ;  /* 0x000000010400780c */ /* 0x000fe20003f46270 */
[----:B--2---:R-:W-:-:S12]  /*1670*/  @P1 BRA `(.L_x_19) ;  /* 0x0000000000081947 */ /* 0x004fd80003800000 */
[----:B------:R-:W2:Y:S02]  /*1680*/  SYNCS.PHASECHK.TRANS64.TRYWAIT P1, [R3+URZ], R0 ;  /* 0x00000000030075a7 */ /* 0x000ea4000802017f */
[----:B--2---:R-:W-:Y:S05]  /*1690*/  @!P1 BRA `(.L_x_20) ;  /* 0x0000009c00b49947 */ /* 0x004fea0003800000 */
.L_x_19:
[----:B------:R-:W-:Y:S05]  /*16a0*/  WARPSYNC.ALL ;  /* 0x0000000000007948 */ /* 0x000fea0003800000 */
[----:B------:R-:W-:Y:S01]  /*16b0*/  UIADD3 UR5, UR41, 0xa180, URZ ;  /* 0x0000a18029057890 */ /* 0x000fe2000fffe03f */
[----:B------:R-:W-:Y:S01]  /*16c0*/  WARPGROUP.ARRIVE ;  /* 0x00000000000079c5 */ /* 0x000fe20000000000 */
[----:B------:R-:W-:Y:S02]  /*16d0*/  UIADD3 UR4, UR41, 0x180, URZ ;  /* 0x0000018029047890 */ /* 0x000fe4000fffe03f */
[----:B------:R-:W-:Y:S02]  /*16e0*/  USHF.R.U32.HI UR5, URZ, 0x4, UR5 ;  /* 0x000000043f057899 */ /* 0x000fe40008011605 */
[----:B------:R-:W-:-:S02]  /*16f0*/  USHF.R.U32.HI UR4, URZ, 0x4, UR4 ;  /* 0x000000043f047899 */ /* 0x000fc40008011604 */
[----:B------:R-:W-:Y:S02]  /*1700*/  ULOP3.LUT UR5, UR5, 0x3fff, URZ, 0xc0, !UPT ;  /* 0x00003fff05057892 */ /* 0x000fe4000f8ec03f */
[----:B------:R-:W-:Y:S02]  /*1710*/  ULOP3.LUT UR8, UR4, 0x3fff, URZ, 0xc0, !UPT ;  /* 0x00003fff04087892 */ /* 0x000fe4000f8ec03f */
[----:B------:R-:W-:Y:S02]  /*1720*/  ULOP3.LUT UR9, UR5, 0x2000000, URZ, 0xfc, !UPT ;  /* 0x0200000005097892 */ /* 0x000fe4000f8efc3f */
[----:B------:R-:W-:Y:S02]  /*1730*/  ULEA UR10, UR38, UR8, 0x9 ;  /* 0x00000008260a7291 */ /* 0x000fe4000f8e483f */
[----:B------:R-:W-:Y:S01]  /*1740*/  ULEA UR11, UR38, UR9, 0xb ;  /* 0x00000009260b7291 */ /* 0x000fe2000f8e583f */
[----:B------:R-:W-:Y:S01]  /*1750*/  UMOV UR5, 0x40000040 ;  /* 0x4000004000057882 */ /* 0x000fe20000000000 */
[----:B------:R-:W-:-:S03]  /*1760*/  UMOV UR7, 0x40000040 ;  /* 0x4000004000077882 */ /* 0x000fc60000000000 */
[----:B------:R-:W-:Y:S02]  /*1770*/  UMOV UR4, UR10 ;  /* 0x0000000a00047c82 */ /* 0x000fe40008000000 */
[----:B------:R-:W-:Y:S02]  /*1780*/  UMOV UR6, UR11 ;  /* 0x0000000b00067c82 */ /* 0x000fe40008000000 */
[----:B------:R-:W-:Y:S01]  /*1790*/  HGMMA.64x256x16.F32.BF16 R24, gdesc[UR4].tnspA.tnspB, RZ, !UPT, gsb0 ;  /* 0x63e00000041879f0 */ /* 0x000fe2000c0018ff */
[----:B------:R-:W-:Y:S02]  /*17a0*/  UIADD3 UR4, UR10, 0x80, URZ ;  /* 0x000000800a047890 */ /* 0x000fe4000fffe03f */
[----:B------:R-:W-:Y:S01]  /*17b0*/  UIADD3 UR6, UR11, 0x80, URZ ;  /* 0x000000800b067890 */ /* 0x000fe2000fffe03f */
[----:B------:R-:W-:Y:S01]  /*17c0*/  UMOV UR5, 0x40000040 ;  /* 0x4000004000057882 */ /* 0x000fe20000000000 */
[----:B------:R-:W-:Y:S01]  /*17d0*/  UMOV UR7, 0x40000040 ;  /* 0x4000004000077882 */ /* 0x000fe20000000000 */
[----:B------:R-:W-:-:S02]  /*17e0*/  WARPGROUP.DEPBAR.LE gsb0, 0x0 ;  /* 0x00008000000079c5 */ /* 0x000fc40000010000 */
[----:B------:R-:W-:-:S15]  /*17f0*/  WARPGROUP.ARRIVE ;  /* 0x00000000000079c5 */ /* 0x000fde0000000000 */
[----:B------:R-:W-:-:S05]  /*1800*/  NOP ;  /* 0x0000000000007918 */ /* 0x000fca0000000000 */
[----:B------:R-:W-:Y:S01]  /*1810*/  HGMMA.64x256x16.F32.BF16 R24, gdesc[UR4].tnspA.tnspB, R24, gsb0 ;  /* 0x63e00000041879f0 */ /* 0x000fe20008001818 */
[----:B------:R-:W-:Y:S02]  /*1820*/  UIADD3 UR4, UR10, 0x100, URZ ;  /* 0x000001000a047890 */ /* 0x000fe4000fffe03f */
[----:B------:R-:W-:Y:S01]  /*1830*/  UIADD3 UR6, UR11, 0x100, URZ ;  /* 0x000001000b067890 */ /* 0x000fe2000fffe03f */
[----:B------:R-:W-:Y:S01]  /*1840*/  UMOV UR5, 0x40000040 ;  /* 0x4000004000057882 */ /* 0x000fe20000000000 */
[----:B------:R-:W-:Y:S01]  /*1850*/  UMOV UR7, 0x40000040 ;  /* 0x4000004000077882 */ /* 0x000fe20000000000 */
[----:B------:R-:W-:Y:S02]  /*1860*/  WARPGROUP.DEPBAR.LE gsb0, 0x0 ;  /* 0x00008000000079c5 */ /* 0x000fe40000010000 */
        /* <DEDUP_REMOVED lines=10> */
[----:B------:R-:W-:Y:S03]  /*1910*/  HGMMA.64x256x16.F32.BF16 R24, gdesc[UR4].tnspA.tnspB, R24, gsb0 ;  /* 0x63e00000041879f0 */ /* 0x000fe60008001818 */
[----:B------:R-:W-:Y:S02]  /*1920*/  WARPGROUP.DEPBAR.LE gsb0, 0x0 ;  /* 0x00008000000079c5 */ /* 0x000fe40000010000 */
[----:B------:R-:W-:Y:S05]  /*1930*/  @!P2 BRA `(.L_x_21) ;  /* 0x00000004001ca947 */ /* 0x000fea0003800000 */
[----:B------:R-:W-:Y:S01]  /*1940*/  UIADD3 UR4, UR38, 0x1, URZ ;  /* 0x0000000126047890 */ /* 0x000fe2000fffe03f */
[----:B-12---:R-:W-:Y:S01]  /*1950*/  IMAD.U32 R0, RZ, RZ, UR43 ;  /* 0x0000002bff007e24 */ /* 0x006fe2000f8e00ff */
[----:B------:R-:W-:Y:S02]  /*1960*/  UMOV UR11, UR38 ;  /* 0x00000026000b7c82 */ /* 0x000fe40008000000 */
[----:B------:R-:W-:-:S04]  /*1970*/  UISETP.NE.AND UP0, UPT, UR4, 0x5, UPT ;  /* 0x000000050400788c */ /* 0x000fc8000bf05270 */
[----:B------:R-:W-:Y:S02]  /*1980*/  USEL UR5, URZ, 0x1, UP0 ;  /* 0x000000013f057887 */ /* 0x000fe40008000000 */
[----:B------:R-:W-:Y:S02]  /*1990*/  USEL UR10, UR4, URZ, UP0 ;  /* 0x0000003f040a7287 */ /* 0x000fe40008000000 */
[----:B------:R-:W-:-:S06]  /*19a0*/  ULOP3.LUT UR5, UR39, UR5, URZ, 0x3c, !UPT ;  /* 0x0000000527057292 */ /* 0x000fcc000f8e3c3f */
[----:B------:R-:W-:-:S07]  /*19b0*/  IMAD.U32 R5, RZ, RZ, UR5 ;  /* 0x00000005ff057e24 */ /* 0x000fce000f8e00ff */
.L_x_28:
[----:B-12---:R-:W-:Y:S05]  /*19c0*/  @!P0 BRA `(.L_x_22) ;  /* 0x0000000000048947 */ /* 0x006fea0003800000 */
[----:B------:R-:W-:Y:S01]  /*19d0*/  BPT.TRAP 0x1 ;  /* 0x000000040000795c */ /* 0x000fe20000300000 */
.L_x_22:
[----:B------:R-:W-:Y:S01]  /*19e0*/  ULEA UR4, UR10, UR41, 0x3 ;  /* 0x000000290a047291 */ /* 0x000fe2000f8e183f */
[----:B------:R-:W-:-:S08]  /*19f0*/  SHF.L.U32 R3, R5, 0x1f, RZ ;  /* 0x0000001f05037819 */ /* 0x000fd000000006ff */
[----:B------:R1:W2:Y:S01]  /*1a00*/  SYNCS.PHASECHK.TRANS64.TRYWAIT P1, [UR4], R3 ;  /* 0x00000003ff0075a7 */ /* 0x0002a20008020144 */
[----:B------:R-:W-:Y:S05]  /*1a10*/  @!P0 BRA `(.L_x_23) ;  /* 0x0000000000048947 */ /* 0x000fea0003800000 */
[----:B------:R-:W-:Y:S01]  /*1a20*/  BPT.TRAP 0x1 ;  /* 0x000000040000795c */ /* 0x000fe20000300000 */
.L_x_23:
[----:B--2---:R-:W-:Y:S05]  /*1a30*/  @P1 BRA `(.L_x_24) ;  /* 0x0000000000081947 */ /* 0x004fea0003800000 */
[----:B------:R-:W2:Y:S02]  /*1a40*/  SYNCS.PHASECHK.TRANS64.TRYWAIT P1, [UR4], R3 ;  /* 0x00000003ff0075a7 */ /* 0x000ea40008020144 */
[----:B--2---:R-:W-:Y:S05]  /*1a50*/  @!P1 BRA `(.L_x_25) ;  /* 0x0000009800d89947 */ /* 0x004fea0003800000 */
.L_x_24:
[----:B------:R-:W-:Y:S01]  /*1a60*/  ULEA UR12, UR10, UR8, 0x9 ;  /* 0x000000080a0c7291 */ /* 0x000fe2000f8e483f */
[----:B------:R-:W-:Y:S01]  /*1a70*/  WARPGROUP.ARRIVE ;  /* 0x00000000000079c5 */ /* 0x000fe20000000000 */
[----:B------:R-:W-:Y:S01]  /*1a80*/  ULEA UR13, UR10, UR9, 0xb ;  /* 0x000000090a0d7291 */ /* 0x000fe2000f8e583f */
[----:B------:R-:W-:Y:S01]  /*1a90*/  UMOV UR5, 0x40000040 ;  /* 0x4000004000057882 */ /* 0x000fe20000000000 */
[----:B------:R-:W-:-:S03]  /*1aa0*/  UMOV UR7, 0x40000040 ;  /* 0x4000004000077882 */ /* 0x000fc60000000000 */
[----:B------:R-:W-:Y:S02]  /*1ab0*/  UMOV UR4, UR12 ;  /* 0x0000000c00047c82 */ /* 0x000fe40008000000 */
[----:B------:R-:W-:Y:S02]  /*1ac0*/  UMOV UR6, UR13 ;  /* 0x0000000d00067c82 */ /* 0x000fe40008000000 */
[----:B------:R-:W-:Y:S01]  /*1ad0*/  HGMMA.64x256x16.F32.BF16 R24, gdesc[UR4].tnspA.tnspB, R24, gsb0 ;  /* 0x63e00000041879f0 */ /* 0x000fe20008001818 */
        /* <DEDUP_REMOVED lines=26> */
[----:B------:R-:W-:Y:S01]  /*1c80*/  BPT.TRAP 0x1 ;  /* 0x000000040000795c */ /* 0x000fe20000300000 */
.L_x_26:
[----:B------:R-:W-:Y:S01]  /*1c90*/  ULEA UR4, UR11, UR41, 0x3 ;  /* 0x000000290b047291 */ /* 0x000fe2000f8e183f */
[----:B------:R-:W-:-:S03]  /*1ca0*/  ISETP.GT.U32.AND P1, PT, R16, 0x1, PT ;  /* 0x000000011000780c */ /* 0x000fc60003f24070 */
[----:B------:R-:W-:-:S04]  /*1cb0*/  UIADD3 UR4, UR4, 0x28, URZ ;  /* 0x0000002804047890 */ /* 0x000fc8000fffe03f */
[----:B------:R-:W-:-:S09]  /*1cc0*/  UPRMT UR4, URZ, 0x654, UR4 ;  /* 0x000006543f047896 */ /* 0x000fd20008000004 */
[----:B------:R-:W-:Y:S01]  /*1cd0*/  SYNCS.ARRIVE.TRANS64.RED.A1T0 RZ, [UR4], RZ ;  /* 0x000000ffffff79a7 */ /* 0x000fe20008100404 */
[----:B------:R-:W-:Y:S05]  /*1ce0*/  @P1 BRA `(.L_x_27) ;  /* 0x0000000000041947 */ /* 0x000fea0003800000 */
[----:B------:R-:W-:Y:S01]  /*1cf0*/  BPT.TRAP 0x1 ;  /* 0x000000040000795c */ /* 0x000fe20000300000 */
.L_x_27:
[----:B------:R-:W-:Y:S01]  /*1d00*/  UIADD3 UR10, UR10, 0x1, URZ ;  /* 0x000000010a0a7890 */ /* 0x000fe2000fffe03f */
[C---:B------:R-:W-:Y:S01]  /*1d10*/  ISETP.GT.AND P1, PT, R0.reuse, 0x1, PT ;  /* 0x000000010000780c */ /* 0x040fe20003f24270 */
[----:B------:R-:W-:Y:S01]  /*1d20*/  UIADD3 UR11, UR11, 0x1, URZ ;  /* 0x000000010b0b7890 */ /* 0x000fe2000fffe03f */
[----:B------:R-:W-:Y:S01]  /*1d30*/  VIADD R0, R0, 0xffffffff ;  /* 0xffffffff00007836 */ /* 0x000fe20000000000 */
[----:B------:R-:W-:Y:S02]  /*1d40*/  UISETP.NE.AND UP0, UPT, UR10, 0x5, UPT ;  /* 0x000000050a00788c */ /* 0x000fe4000bf05270 */
[----:B------:R-:W-:Y:S02]  /*1d50*/  UISETP.NE.AND UP1, UPT, UR11, 0x5, UPT ;  /* 0x000000050b00788c */ /* 0x000fe4000bf25270 */
[----:B------:R-:W-:Y:S02]  /*1d60*/  USEL UR4, URZ, 0x1, UP0 ;  /* 0x000000013f047887 */ /* 0x000fe40008000000 */
[----:B------:R-:W-:-:S02]  /*1d70*/  USEL UR10, UR10, URZ, UP0 ;  /* 0x0000003f0a0a7287 */ /* 0x000fc40008000000 */
[----:B------:R-:W-:Y:S02]  /*1d80*/  USEL UR11, UR11, URZ, UP1 ;  /* 0x0000003f0b0b7287 */ /* 0x000fe40008800000 */
[----:B------:R-:W-:Y:S01]  /*1d90*/  LOP3.LUT R5, R5, UR4, RZ, 0x3c, !PT ;  /* 0x0000000405057c12 */ /* 0x000fe2000f8e3cff */
[----:B------:R-:W-:Y:S09]  /*1da0*/  @P1 BRA `(.L_x_28) ;  /* 0xfffffffc00041947 */ /* 0x000ff2000383ffff */
.L_x_21:
[----:B-12---:R-:W1:Y:S01]  /*1db0*/  LDC R0, c[0x0][0x28c] ;  /* 0x0000a300ff007b82 */ /* 0x006e620000000800 */
[----:B------:R2:W-:Y:S01]  /*1dc0*/  SYNCS.ARRIVE.TRANS64.A1T0 RZ, [R158+UR45], RZ ;  /* 0x000000ff9eff79a7 */ /* 0x0005e2000810002d */
[----:B-1----:R-:W-:-:S13]  /*1dd0*/  ISETP.GE.AND P1, PT, R0, 0x1, PT ;  /* 0x000000010000780c */ /* 0x002fda0003f26270 */
[----:B--2---:R-:W-:Y:S05]  /*1de0*/  @!P1 BRA `(.L_x_29) ;  /* 0x0000000000349947 */ /* 0x004fea0003800000 */
[----:B------:R-:W-:Y:S05]  /*1df0*/  @!P0 BRA `(.L_x_30) ;  /* 0x0000000000048947 */ /* 0x000fea0003800000 */
[----:B------:R-:W-:Y:S01]  /*1e00*/  BPT.TRAP 0x1 ;  /* 0x000000040000795c */ /* 0x000fe20000300000 */
.L_x_30:
[----:B------:R-:W-:Y:S01]  /*1e10*/  UIADD3 UR6, UR43, UR38, URZ ;  /* 0x000000262b067290 */ /* 0x000fe2000fffe03f */
[----:B------:R-:W-:-:S03]  /*1e20*/  ISETP.GT.U32.AND P0, PT, R16, 0x1, PT ;  /* 0x000000011000780c */ /* 0x000fc60003f04070 */
[----:B------:R-:W-:-:S04]  /*1e30*/  UIMAD.WIDE.U32 UR4, UR6, -0x33333333, URZ ;  /* 0xcccccccd060478a5 */ /* 0x000fc8000f8e003f */
[----:B------:R-:W-:-:S04]  /*1e40*/  USHF.R.U32.HI UR4, URZ, 0x2, UR5 ;  /* 0x000000023f047899 */ /* 0x000fc80008011605 */
[----:B------:R-:W-:-:S04]  /*1e50*/  UIMAD UR6, UR4, -0x5, UR6 ;  /* 0xfffffffb040678a4 */ /* 0x000fc8000f8e0206 */
[----:B------:R-:W-:-:S04]  /*1e60*/  ULEA UR6, UR6, UR41, 0x3 ;  /* 0x0000002906067291 */ /* 0x000fc8000f8e183f */
[----:B------:R-:W-:-:S04]  /*1e70*/  UIADD3 UR6, UR6, 0x28, URZ ;  /* 0x0000002806067890 */ /* 0x000fc8000fffe03f */
[----:B------:R-:W-:-:S09]  /*1e80*/  UPRMT UR6, URZ, 0x654, UR6 ;  /* 0x000006543f067896 */ /* 0x000fd20008000006 */
[----:B------:R-:W-:Y:S01]  /*1e90*/  SYNCS.ARRIVE.TRANS64.RED.A1T0 RZ, [UR6], RZ ;  /* 0x000000ffffff79a7 */ /* 0x000fe20008100406 */
[----:B------:R-:W-:Y:S05]  /*1ea0*/  @P0 BRA `(.L_x_29) ;  /* 0x0000000000040947 */ /* 0x000fea0003800000 */
[----:B------:R-:W-:Y:S01]  /*1eb0*/  BPT.TRAP 0x1 ;  /* 0x000000040000795c */ /* 0x000fe20000300000 */
.L_x_29:
[----:B------:R-:W-:Y:S01]  /*1ec0*/  SHF.L.U32 R0, R173, 0x1f, RZ ;  /* 0x0000001fad007819 */ /* 0x000fe200000006ff */
[----:B------:R-:W-:Y:S01]  /*1ed0*/  UIADD3 UR38, UR44, UR38, URZ ;  /* 0x000000262c267290 */ /* 0x000fe2000fffe03f */
[----:B------:R-:W1:Y:S01]  /*1ee0*/  LDC R15, c[0x0][0x288] ;  /* 0x0000a200ff0f7b82 */ /* 0x000e620000000800 */
[----:B------:R-:W-:Y:S01]  /*1ef0*/  UISETP.GE.U32.AND UP1, UPT, UR44, 0x5, UPT ;  /* 0x000000052c00788c */ /* 0x000fe2000bf26070 */
[----:B------:R-:W-:Y:S01]  /*1f00*/  IMAD.SHL.U32 R8, R156, 0x2, RZ ;  /* 0x000000029c087824 */ /* 0x000fe200078e00ff */
[----:B------:R-:W-:Y:S02]  /*1f10*/  UISETP.GT.U32.AND UP0, UPT, UR38, 0x4, UPT ;  /* 0x000000042600788c */ /* 0x000fe4000bf04070 */
[----:B------:R-:W-:Y:S02]  /*1f20*/  UIMAD.WIDE.U32 UR4, UR38, -0x33333333, URZ ;  /* 0xcccccccd260478a5 */ /* 0x000fe4000f8e003f */
[----:B------:R-:W-:Y:S01]  /*1f30*/  UISETP.LT.U32.AND UP0, UPT, UR44, 0x5, UP0 ;  /* 0x000000052c00788c */ /* 0x000fe20008701070 */
[----:B------:R-:W2:Y:S01]  /*1f40*/  SYNCS.PHASECHK.TRANS64.TRYWAIT P0, [R157+UR42+0x10], R0 ;  /* 0x000010009d0075a7 */ /* 0x000ea2000800016a */
[----:B------:R-:W-:Y:S01]  /*1f50*/  USHF.R.U32.HI UR4, URZ, 0x2, UR5 ;  /* 0x000000023f047899 */ /* 0x000fe20008011605 */
[----:B------:R-:W-:Y:S01]  /*1f60*/  SHF.R.S32.HI R9, RZ, 0x1f, R8 ;  /* 0x0000001fff097819 */ /* 0x000fe20000011408 */
[----:B------:R-:W-:-:S02]  /*1f70*/  USEL UR6, URZ, 0x1, !UP0 ;  /* 0x000000013f067887 */ /* 0x000fc4000c000000 */
[----:B------:R-:W-:Y:S02]  /*1f80*/  UIMAD UR38, UR4, -0x5, UR38 ;  /* 0xfffffffb042678a4 */ /* 0x000fe4000f8e0226 */
[----:B------:R-:W-:-:S04]  /*1f90*/  ULOP3.LUT UR39, UR39, UR6, URZ, 0x3c, !UPT ;  /* 0x0000000627277292 */ /* 0x000fc8000f8e3c3f */
[----:B------:R-:W-:Y:S01]  /*1fa0*/  @UP1 ULOP3.LUT UR39, UR39, 0x1, UR4, 0x78, !UPT ;  /* 0x0000000127271892 */ /* 0x000fe2000f8e7804 */
[----:B-12---:R-:W-:Y:S11]  /*1fb0*/  @!P0 BRA `(.L_x_31) ;  /* 0x0000009400988947 */ /* 0x006ff60003800000 */
.L_x_314:
[----:B------:R-:W-:Y:S01]  /*1fc0*/  IMAD.SHL.U32 R14, R19, 0x40, RZ ;  /* 0x00000040130e7824 */ /* 0x000fe200078e00ff */
[----:B------:R-:W-:Y:S01]  /*1fd0*/  ULDC UR6, c[0x0][0x284] ;  /* 0x0000a10000067ab9 */ /* 0x000fe20000000800 */
[----:B0-----:R-:W-:Y:S01]  /*1fe0*/  IMAD.SHL.U32 R12, R22, 0x100, RZ ;  /* 0x00000100160c7824 */ /* 0x001fe200078e00ff */
[----:B------:R-:W-:Y:S01]  /*1ff0*/  SHF.R.S32.HI R165, RZ, 0x1f, R2 ;  /* 0x0000001fffa57819 */ /* 0x000fe20000011402 */
[----:B------:R-:W-:Y:S01]  /*2000*/  ULDC.64 UR4, c[0x0][0x5d0] ;  /* 0x0001740000047ab9 */ /* 0x000fe20000000a00 */
[----:B------:R-:W-:Y:S01]  /*2010*/  ISETP.GE.AND P0, PT, R14, UR6, PT ;  /* 0x000000060e007c0c */ /* 0x000fe2000bf06270 */
[----:B------:R-:W-:Y:S01]  /*2020*/  IMAD.WIDE.U32 R4, R2, UR4, R8 ;  /* 0x0000000402047c25 */ /* 0x000fe2000f8e0008 */
[----:B------:R-:W-:Y:S02]  /*2030*/  SHF.R.S32.HI R13, RZ, 0x1f, R12 ;  /* 0x0000001fff0d7819 */ /* 0x000fe4000001140c */
[C---:B------:R-:W-:Y:S01]  /*2040*/  ISETP.GE.OR P0, PT, R12.reuse, R15, P0 ;  /* 0x0000000f0c00720c */ /* 0x040fe20000706670 */
[----:B------:R-:W-:Y:S01]  /*2050*/  IMAD R3, R165, UR4, RZ ;  /* 0x00000004a5037c24 */ /* 0x000fe2000f8e02ff */
[----:B------:R-:W-:-:S03]  /*2060*/  IADD3 R6, P1, R12, R4, RZ ;  /* 0x000000040c067210 */ /* 0x000fc60007f3e0ff */
[----:B------:R-:W-:-:S05]  /*2070*/  IMAD R3, R2, UR5, R3 ;  /* 0x0000000502037c24 */ /* 0x000fca000f8e0203 */
[----:B------:R-:W-:-:S03]  /*2080*/  IADD3.X R7, R13, R5, R3, P1, !PT ;  /* 0x000000050d077210 */ /* 0x000fc60000ffe403 */
[----:B------:R-:W-:Y:S05]  /*2090*/  @P0 BRA `(.L_x_32) ;  /* 0x0000007c000c0947 */ /* 0x000fea0003800000 */
[----:B------:R-:W0:Y:S01]  /*20a0*/  LDC.64 R10, c[0x0][0x5c8] ;  /* 0x00017200ff0a7b82 */ /* 0x000e220000000a00 */
[----:B-----5:R-:W-:Y:S01]  /*20b0*/  FSETP.NEU.AND P0, PT, R152, RZ, PT ;  /* 0x000000ff9800720b */ /* 0x020fe20003f0d000 */
[----:B------:R-:W-:Y:S01]  /*20c0*/  IMAD R3, R156, -0x2, R15 ;  /* 0xfffffffe9c037824 */ /* 0x000fe200078e020f */
[----:B------:R-:W-:Y:S01]  /*20d0*/  BSSY B0, `(.L_x_32) ;  /* 0x00007bf000007945 */ /* 0x000fe20003800000 */
[----:B------:R-:W-:-:S04]  /*20e0*/  IMAD.WIDE R162, R19, 0x40, R154 ;  /* 0x0000004013a27825 */ /* 0x000fc800078e029a */
[----:B-1----:R-:W-:Y:S02]  /*20f0*/  IMAD.IADD R0, R3, 0x1, -R12 ;  /* 0x0000000103007824 */ /* 0x002fe400078e0a0c */
[----:B------:R-:W-:-:S03]  /*2100*/  IMAD.IADD R3, R161, 0x1, -R14 ;  /* 0x00000001a1037824 */ /* 0x000fc600078e0a0e */
[----:B------:R-:W-:-:S04]  /*2110*/  ISETP.GT.AND P2, PT, R0, RZ, PT ;  /* 0x000000ff0000720c */ /* 0x000fc80003f44270 */
[----:B------:R-:W-:Y:S01]  /*2120*/  ISETP.GT.AND P1, PT, R3, RZ, P2 ;  /* 0x000000ff0300720c */ /* 0x000fe20001724270 */
[-C--:B0-----:R-:W-:Y:S02]  /*2130*/  IMAD R4, R163, R10.reuse, RZ ;  /* 0x0000000aa3047224 */ /* 0x081fe400078e02ff */
[----:B------:R-:W-:-:S04]  /*2140*/  IMAD.WIDE.U32 R6, R162, R10, R6 ;  /* 0x0000000aa2067225 */ /* 0x000fc800078e0006 */
[----:B------:R-:W-:-:S04]  /*2150*/  IMAD R5, R162, R11, R4 ;  /* 0x0000000ba2057224 */ /* 0x000fc800078e0204 */
[----:B------:R-:W-:Y:S01]  /*2160*/  IMAD.IADD R179, R7, 0x1, R5 ;  /* 0x0000000107b37824 */ /* 0x000fe200078e0205 */
[----:B------:R-:W-:Y:S06]  /*2170*/  @!P0 BRA `(.L_x_33) ;  /* 0x0000005400a08947 */ /* 0x000fec0003800000 */
[----:B------:R-:W0:Y:S01]  /*2180*/  LDC.64 R20, c[0x0][0x5b8] ;  /* 0x00016e00ff147b82 */ /* 0x000e220000000a00 */
[----:B------:R-:W-:-:S07]  /*2190*/  ULDC.64 UR4, c[0x0][0x5c0] ;  /* 0x0001700000047ab9 */ /* 0x000fce0000000a00 */
[----:B------:R-:W1:Y:S08]  /*21a0*/  LDC.64 R166, c[0x0][0x5b0] ;  /* 0x00016c00ffa67b82 */ /* 0x000e700000000a00 */
[----:B------:R-:W2:Y:S01]  /*21b0*/  LDC.64 R14, c[0x0][0x5a8] ;  /* 0x00016a00ff0e7b82 */ /* 0x000ea20000000a00 */
[-C--:B0-----:R-:W-:Y:S02]  /*21c0*/  IMAD R7, R165, R20.reuse, RZ ;  /* 0x00000014a5077224 */ /* 0x081fe400078e02ff */
[----:B------:R-:W-:-:S04]  /*21d0*/  IMAD.WIDE.U32 R4, R2, R20, R8 ;  /* 0x0000001402047225 */ /* 0x000fc800078e0008 */
[----:B------:R-:W-:Y:S01]  /*21e0*/  IMAD R175, R2, R21, R7 ;  /* 0x0000001502af7224 */ /* 0x000fe200078e0207 */
[----:B------:R-:W-:Y:S01]  /*21f0*/  IADD3 R164, P0, R12, R4, RZ ;  /* 0x000000040ca47210 */ /* 0x000fe20007f1e0ff */
[----:B-1----:R-:W-:-:S03]  /*2200*/  IMAD R4, R163, R166, RZ ;  /* 0x000000a6a3047224 */ /* 0x002fc600078e02ff */
[----:B------:R-:W-:Y:S01]  /*2210*/  IADD3.X R165, R13, R5, R175, P0, !PT ;  /* 0x000000050da57210 */ /* 0x000fe200007fe4af */
[C---:B------:R-:W-:Y:S02]  /*2220*/  IMAD R177, R162.reuse, R167, R4 ;  /* 0x000000a7a2b17224 */ /* 0x040fe400078e0204 */
[----:B------:R-:W-:-:S04]  /*2230*/  IMAD.WIDE.U32 R4, R162, R166, R164 ;  /* 0x000000a6a2047225 */ /* 0x000fc800078e00a4 */
[----:B------:R-:W-:Y:S01]  /*2240*/  IMAD.IADD R5, R5, 0x1, R177 ;  /* 0x0000000105057824 */ /* 0x000fe200078e02b1 */
[----:B--2---:R-:W-:-:S04]  /*2250*/  LEA R168, P0, R4, R14, 0x1 ;  /* 0x0000000e04a87211 */ /* 0x004fc800078008ff */
[----:B------:R-:W-:-:S05]  /*2260*/  LEA.HI.X R169, R4, R15, R5, 0x1, P0 ;  /* 0x0000000f04a97211 */ /* 0x000fca00000f0c05 */
[----:B------:R0:W2:Y:S01]  /*2270*/  @P1 LDG.E.LTC128B.U16 R19, desc[UR36][R168.64] ;  /* 0x00000024a8131981 */ /* 0x0000a2000c1e1520 */
[----:B------:R-:W-:Y:S01]  /*2280*/  IMAD.WIDE.U32 R4, R162, R166, R12 ;  /* 0x000000a6a2047225 */ /* 0x000fe200078e000c */
[----:B------:R-:W-:Y:S02]  /*2290*/  BSSY B1, `(.L_x_34) ;  /* 0x0000014000017945 */ /* 0x000fe40003800000 */
[----:B------:R-:W-:-:S04]  /*22a0*/  IADD3 R170, P0, R8, R4, RZ ;  /* 0x0000000408aa7210 */ /* 0x000fc80007f1e0ff */
[----:B------:R-:W-:Y:S01]  /*22b0*/  IADD3.X R171, R9, R177, R5, P0, !PT ;  /* 0x000000b109ab7210 */ /* 0x000fe200007fe405 */
[----:B0-----:R-:W-:Y:S01]  /*22c0*/  IMAD.SHL.U32 R168, R166, 0x8, RZ ;  /* 0x00000008a6a87824 */ /* 0x001fe200078e00ff */
[----:B------:R-:W-:Y:S02]  /*22d0*/  LEA R4, P0, R6, UR4, 0x1 ;  /* 0x0000000406047c11 */ /* 0x000fe4000f8008ff */
[----:B------:R-:W-:Y:S01]  /*22e0*/  SHF.L.U64.HI R169, R166, 0x3, R167 ;  /* 0x00000003a6a97819 */ /* 0x000fe200000102a7 */
[----:B------:R-:W-:Y:S01]  /*22f0*/  IMAD.WIDE.U32 R170, R2, R20, R170 ;  /* 0x0000001402aa7225 */ /* 0x000fe200078e00aa */
[----:B------:R-:W-:Y:S02]  /*2300*/  LEA.HI.X R5, R6, UR5, R179, 0x1, P0 ;  /* 0x0000000506057c11 */ /* 0x000fe400080f0cb3 */
[----:B------:R-:W-:Y:S02]  /*2310*/  ISETP.GT.AND P0, PT, R0, 0x1, PT ;  /* 0x000000010000780c */ /* 0x000fe40003f04270 */
[----:B------:R-:W-:-:S02]  /*2320*/  LEA R6, P4, R170, R14, 0x1 ;  /* 0x0000000eaa067211 */ /* 0x000fc400078808ff */
[----:B------:R-:W-:Y:S01]  /*2330*/  ISETP.GT.AND P3, PT, R3, RZ, P0 ;  /* 0x000000ff0300720c */ /* 0x000fe20000764270 */
[----:B--2---:R-:W-:-:S04]  /*2340*/  IMAD.U32 R7, R19, 0x10000, RZ ;  /* 0x0001000013077824 */ /* 0x004fc800078e00ff */
[----:B------:R-:W-:-:S04]  /*2350*/  FMUL R7, R7, R152 ;  /* 0x0000009807077220 */ /* 0x000fc80000400000 */
[----:B------:R-:W-:-:S05]  /*2360*/  FFMA R7, R24, R153, R7 ;  /* 0x0000009918077223 */ /* 0x000fca0000000007 */
[----:B------:R-:W-:Y:S01]  /*2370*/  F2FP.BF16.F32.PACK_AB R21, RZ, R7 ;  /* 0x00000007ff15723e */ /* 0x000fe200000010ff */
[----:B------:R-:W-:-:S04]  /*2380*/  IMAD.IADD R7, R175, 0x1, R171 ;  /* 0x00000001af077824 */ /* 0x000fc800078e02ab */
[----:B------:R0:W-:Y:S01]  /*2390*/  @P1 STG.E.U16 desc[UR36][R4.64], R21 ;  /* 0x0000001504001986 */ /* 0x0001e2000c101524 */
[----:B------:R-:W-:Y:S01]  /*23a0*/  LEA.HI.X R7, R170, R15, R7, 0x1, P4 ;  /* 0x0000000faa077211 */ /* 0x000fe200020f0c07 */
[----:B------:R-:W-:Y:S06]  /*23b0*/  @!P3 BRA `(.L_x_35) ;  /* 0x000000000004b947 */ /* 0x000fec0003800000 */
[----:B------:R1:W5:Y:S02]  /*23c0*/  LDG.E.LTC128B.U16 R19, desc[UR36][R6.64+0x2] ;  /* 0x0000022406137981 */ /* 0x000364000c1e1520 */
.L_x_35:
[----:B------:R-:W-:Y:S05]  /*23d0*/  BSYNC B1 ;  /* 0x0000000000017941 */ /* 0x000fea0003800000 */
.L_x_34:
[----:B0----5:R-:W-:Y:S01]  /*23e0*/  IMAD.U32 R21, R19, 0x10000, RZ ;  /* 0x0001000013157824 */ /* 0x021fe200078e00ff */
[----:B------:R-:W-:Y:S01]  /*23f0*/  ISETP.GT.AND P2, PT, R3, 0x8, P2 ;  /* 0x000000080300780c */ /* 0x000fe20001744270 */
[----:B------:R-:W-:-:S04]  /*2400*/  IMAD.WIDE.U32 R168, R162, R166, R168 ;  /* 0x000000a6a2a87225 */ /* 0x000fc800078e00a8 */
[----:B------:R-:W-:Y:S01]  /*2410*/  FMUL R22, R21, R152 ;  /* 0x0000009815167220 */ /* 0x000fe20000400000 */
[----:B------:R-:W-:Y:S01]  /*2420*/  IMAD.IADD R177, R177, 0x1, R169 ;  /* 0x00000001b1b17824 */ /* 0x000fe200078e02a9 */
[----:B------:R-:W-:Y:S02]  /*2430*/  IADD3 R21, P1, R164, R168, RZ ;  /* 0x000000a8a4157210 */ /* 0x000fe40007f3e0ff */
[----:B------:R-:W-:-:S03]  /*2440*/  FFMA R22, R25, R153, R22 ;  /* 0x0000009919167223 */ /* 0x000fc60000000016 */
[----:B------:R-:W-:Y:S01]  /*2450*/  IMAD.X R164, R177, 0x1, R165, P1 ;  /* 0x00000001b1a47824 */ /* 0x000fe200008e06a5 */
[C---:B------:R-:W-:Y:S02]  /*2460*/  LEA R24, P1, R21.reuse, R14, 0x1 ;  /* 0x0000000e15187211 */ /* 0x040fe400078208ff */
[----:B------:R-:W-:Y:S02]  /*2470*/  F2FP.BF16.F32.PACK_AB R22, RZ, R22 ;  /* 0x00000016ff16723e */ /* 0x000fe400000010ff */
[----:B------:R-:W-:Y:S02]  /*2480*/  LEA.HI.X R25, R21, R15, R164, 0x1, P1 ;  /* 0x0000000f15197211 */ /* 0x000fe400008f0ca4 */
[----:B------:R-:W-:Y:S02]  /*2490*/  PRMT R21, R22, 0x7610, R21 ;  /* 0x0000761016157816 */ /* 0x000fe40000000015 */
[----:B------:R-:W-:-:S03]  /*24a0*/  PRMT R22, R19, 0x7610, R22 ;  /* 0x0000761013167816 */ /* 0x000fc60000000016 */
[----:B------:R0:W-:Y:S04]  /*24b0*/  @P3 STG.E.U16 desc[UR36][R4.64+0x2], R21 ;  /* 0x0000021504003986 */ /* 0x0001e8000c101524 */
[----:B------:R-:W2:Y:S01]  /*24c0*/  @P2 LDG.E.LTC128B.U16 R22, desc[UR36][R24.64] ;  /* 0x0000002418162981 */ /* 0x000ea2000c1e1520 */
[----:B------:R-:W-:Y:S01]  /*24d0*/  IADD3 R8, P1, P3, R8, R168, R12 ;  /* 0x000000a808087210 */ /* 0x000fe20007b3e00c */
[----:B------:R-:W-:Y:S01]  /*24e0*/  BSSY B1, `(.L_x_36) ;  /* 0x0000011000017945 */ /* 0x000fe20003800000 */
[C---:B------:R-:W-:Y:S02]  /*24f0*/  SHF.L.U64.HI R11, R10.reuse, 0x4, R11 ;  /* 0x000000040a0b7819 */ /* 0x040fe4000001020b */
[----:B------:R-:W-:Y:S02]  /*2500*/  IADD3.X R9, R9, R177, R13, P1, P3 ;  /* 0x000000b109097210 */ /* 0x000fe40000fe640d */
[----:B------:R-:W-:-:S02]  /*2510*/  LEA R10, P1, R10, R4, 0x4 ;  /* 0x000000040a0a7211 */ /* 0x000fc400078220ff */
[----:B------:R-:W-:Y:S01]  /*2520*/  ISETP.GT.AND P0, PT, R3, 0x8, P0 ;  /* 0x000000080300780c */ /* 0x000fe20000704270 */
[----:B0-----:R-:W-:-:S04]  /*2530*/  IMAD.WIDE.U32 R20, R2, R20, R8 ;  /* 0x0000001402147225 */ /* 0x001fc800078e0008 */
[----:B------:R-:W-:Y:S01]  /*2540*/  IMAD.X R11, R11, 0x1, R5, P1 ;  /* 0x000000010b0b7824 */ /* 0x000fe200008e0605 */
[----:B------:R-:W-:Y:S01]  /*2550*/  LEA R8, P3, R20, R14, 0x1 ;  /* 0x0000000e14087211 */ /* 0x000fe200078608ff */
[----:B------:R-:W-:-:S05]  /*2560*/  IMAD.IADD R2, R175, 0x1, R21 ;  /* 0x00000001af027824 */ /* 0x000fca00078e0215 */
[----:B------:R-:W-:Y:S01]  /*2570*/  LEA.HI.X R9, R20, R15, R2, 0x1, P3 ;  /* 0x0000000f14097211 */ /* 0x000fe200018f0c02 */
[----:B--2---:R-:W-:-:S04]  /*2580*/  IMAD.U32 R19, R22, 0x10000, RZ ;  /* 0x0001000016137824 */ /* 0x004fc800078e00ff */
[----:B------:R-:W-:-:S04]  /*2590*/  FMUL R19, R19, R152 ;  /* 0x0000009813137220 */ /* 0x000fc80000400000 */
[----:B------:R-:W-:-:S05]  /*25a0*/  FFMA R19, R26, R153, R19 ;  /* 0x000000991a137223 */ /* 0x000fca0000000013 */
[----:B------:R-:W-:-:S05]  /*25b0*/  F2FP.BF16.F32.PACK_AB R19, RZ, R19 ;  /* 0x00000013ff13723e */ /* 0x000fca00000010ff */
[----:B------:R0:W-:Y:S01]  /*25c0*/  @P2 STG.E.U16 desc[UR36][R10.64], R19 ;  /* 0x000000130a002986 */ /* 0x0001e2000c101524 */
[----:B------:R-:W-:Y:S05]  /*25d0*/  @!P0 BRA `(.L_x_37) ;  /* 0x0000000000048947 */ /* 0x000fea0003800000 */
[----:B------:R2:W5:Y:S02]  /*25e0*/  LDG.E.LTC128B.U16 R22, desc[UR36][R8.64+0x2] ;  /* 0x0000022408167981 */ /* 0x000564000c1e1520 */
.L_x_37:
[----:B------:R-:W-:Y:S05]  /*25f0*/  BSYNC B1 ;  /* 0x0000000000017941 */ /* 0x000fea0003800000 */
.L_x_36:
[----:B-----5:R-:W-:Y:S01]  /*2600*/  IMAD.U32 R13, R22, 0x10000, RZ ;  /* 0x00010000160d7824 */ /* 0x020fe200078e00ff */
[----:B------:R-:W-:Y:S01]  /*2610*/  ISETP.GT.AND P1, PT, R0, 0x8, PT ;  /* 0x000000080000780c */ /* 0x000fe20003f24270 */
[----:B------:R-:W-:Y:S02]  /*2620*/  BSSY B1, `(.L_x_38) ;  /* 0x0000008000017945 */ /* 0x000fe40003800000 */
[----:B------:R-:W-:Y:S01]  /*2630*/  FMUL R2, R13, R152 ;  /* 0x000000980d027220 */ /* 0x000fe20000400000 */
[----:B------:R-:W-:-:S03]  /*2640*/  ISETP.GT.AND P2, PT, R3, RZ, P1 ;  /* 0x000000ff0300720c */ /* 0x000fc60000f44270 */
[----:B------:R-:W-:-:S05]  /*2650*/  FFMA R2, R27, R153, R2 ;  /* 0x000000991b027223 */ /* 0x000fca0000000002 */
[----:B------:R-:W-:-:S05]  /*2660*/  F2FP.BF16.F32.PACK_AB R2, RZ, R2 ;  /* 0x00000002ff02723e */ /* 0x000fca00000010ff */
[----:B------:R3:W-:Y:S01]  /*2670*/  @P0 STG.E.U16 desc[UR36][R10.64+0x2], R2 ;  /* 0x000002020a000986 */ /* 0x0007e2000c101524 */
[----:B------:R-:W-:Y:S05]  /*2680*/  @!P2 BRA `(.L_x_39) ;  /* 0x000000000004a947 */ /* 0x000fea0003800000 */
[----:B------:R4:W5:Y:S02]  /*2690*/  LDG.E.LTC128B.U16 R22, desc[UR36][R6.64+0x10] ;  /* 0x0000102406167981 */ /* 0x000964000c1e1520 */
.L_x_39:
[----:B------:R-:W-:Y:S05]  /*26a0*/  BSYNC B1 ;  /* 0x0000000000017941 */ /* 0x000fea0003800000 */
.L_x_38:
        /* <DEDUP_REMOVED lines=10> */
.L_x_41:
[----:B------:R-:W-:Y:S05]  /*2750*/  BSYNC B1 ;  /* 0x0000000000017941 */ /* 0x000fea0003800000 */
.L_x_40:
[----:B0----5:R-:W-:Y:S01]  /*2760*/  IMAD.U32 R13, R22, 0x10000, RZ ;  /* 0x00010000160d7824 */ /* 0x021fe200078e00ff */
[----:B------:R-:W-:Y:S01]  /*2770*/  ISETP.GT.AND P1, PT, R3, 0x8, P1 ;  /* 0x000000080300780c */ /* 0x000fe20000f24270 */
[----:B------:R-:W-:Y:S02]  /*2780*/  BSSY B1, `(.L_x_42) ;  /* 0x0000007000017945 */ /* 0x000fe40003800000 */
[----:B---3--:R-:W-:-:S04]  /*2790*/  FMUL R2, R13, R152 ;  /* 0x000000980d027220 */ /* 0x008fc80000400000 */
[----:B------:R-:W-:-:S05]  /*27a0*/  FFMA R2, R29, R153, R2 ;  /* 0x000000991d027223 */ /* 0x000fca0000000002 */
[----:B------:R-:W-:-:S05]  /*27b0*/  F2FP.BF16.F32.PACK_AB R2, RZ, R2 ;  /* 0x00000002ff02723e */ /* 0x000fca00000010ff */
[----:B------:R0:W-:Y:S01]  /*27c0*/  @P3 STG.E.U16 desc[UR36][R4.64+0x12], R2 ;  /* 0x0000120204003986 */ /* 0x0001e2000c101524 */
[----:B------:R-:W-:Y:S05]  /*27d0*/  @!P1 BRA `(.L_x_43) ;  /* 0x0000000000049947 */ /* 0x000fea0003800000 */
[----:B------:R3:W5:Y:S02]  /*27e0*/  LDG.E.LTC128B.U16 R22, desc[UR36][R8.64+0x10] ;  /* 0x0000102408167981 */ /* 0x000764000c1e1520 */
.L_x_43:
[----:B------:R-:W-:Y:S05]  /*27f0*/  BSYNC B1 ;  /* 0x0000000000017941 */ /* 0x000fea0003800000 */
.L_x_42:
[----:B-----5:R-:W-:Y:S01]  /*2800*/  IMAD.U32 R13, R22, 0x10000, RZ ;  /* 0x00010000160d7824 */ /* 0x020fe200078e00ff */
[----:B------:R-:W-:Y:S01]  /*2810*/  ISETP.GT.AND P0, PT, R3, 0x8, P0 ;  /* 0x000000080300780c */ /* 0x000fe20000704270 */
[----:B------:R-:W-:Y:S02]  /*2820*/  BSSY B1, `(.L_x_44) ;  /* 0x0000007000017945 */ /* 0x000fe40003800000 */
[----:B------:R-:W-:-:S04]  /*2830*/  FMUL R13, R13, R152 ;  /* 0x000000980d0d7220 */ /* 0x000fc80000400000 */
[----:B------:R-:W-:-:S05]  /*2840*/  FFMA R13, R30, R153, R13 ;  /* 0x000000991e0d7223 */ /* 0x000fca000000000d */
[----:B------:R-:W-:-:S05]  /*2850*/  F2FP.BF16.F32.PACK_AB R13, RZ, R13 ;  /* 0x0000000dff0d723e */ /* 0x000fca00000010ff */
[----:B------:R0:W-:Y:S01]  /*2860*/  @P1 STG.E.U16 desc[UR36][R10.64+0x10], R13 ;  /* 0x0000100d0a001986 */ /* 0x0001e2000c101524 */
[----:B------:R-:W-:Y:S05]  /*2870*/  @!P0 BRA `(.L_x_45) ;  /* 0x0000000000048947 */ /* 0x000fea0003800000 */
[----:B------:R0:W5:Y:S02]  /*2880*/  LDG.E.LTC128B.U16 R22, desc[UR36][R8.64+0x12] ;  /* 0x0000122408167981 */ /* 0x000164000c1e1520 */
.L_x_45:
[----:B------:R-:W-:Y:S05]  /*2890*/  BSYNC B1 ;  /* 0x0000000000017941 */ /* 0x000fea0003800000 */
.L_x_44:
[----:B0----5:R-:W-:Y:S01]  /*28a0*/  IMAD.U32 R13, R22, 0x10000, RZ ;  /* 0x00010000160d7824 */ /* 0x021fe200078e00ff */
        /* <DEDUP_REMOVED lines=9> */
.L_x_47:
[----:B------:R-:W-:Y:S05]  /*2940*/  BSYNC B1 ;  /* 0x0000000000017941 */ /* 0x000fea0003800000 */
.L_x_46:
        /* <DEDUP_REMOVED lines=10> */
.L_x_49:
[----:B------:R-:W-:Y:S05]  /*29f0*/  BSYNC B1 ;  /* 0x0000000000017941 */ /* 0x000fea0003800000 */
.L_x_48:
[----:B0----5:R-:W-:Y:S01]  /*2a00*/  IMAD.U32 R13, R22, 0x10000, RZ ;  /* 0x00010000160d7824 */ /* 0x021fe200078e00ff */
        /* <DEDUP_REMOVED lines=8> */
.L_x_51:
[----:B------:R-:W-:Y:S05]  /*2a90*/  BSYNC B1 ;  /* 0x0000000000017941 */ /* 0x000fea0003800000 */
.L_x_50:
        /* <DEDUP_REMOVED lines=9> */
.L_x_53:
[----:B------:R-:W-:Y:S05]  /*2b30*/  BSYNC B1 ;  /* 0x0000000000017941 */ /* 0x000fea0003800000 */
.L_x_52:
        /* <DEDUP_REMOVED lines=10> */
.L_x_55:
[----:B------:R-:W-:Y:S05]  /*2be0*/  BSYNC B1 ;  /* 0x0000000000017941 */ /* 0x000fea0003800000 */
.L_x_54:
        /* <DEDUP_REMOVED lines=10> */
.L_x_57:
[----:B------:R-:W-:Y:S05]  /*2c90*/  BSYNC B1 ;  /* 0x0000000000017941 */ /* 0x000fea0003800000 */
.L_x_56:
        /* <DEDUP_REMOVED lines=9> */
.L_x_59:
[----:B------:R-:W-:Y:S05]  /*2d30*/  BSYNC B1 ;  /* 0x0000000000017941 */ /* 0x000fea0003800000 */
.L_x_58:
        /* <DEDUP_REMOVED lines=9> */
.L_x_61:
[----:B------:R-:W-:Y:S05]  /*2dd0*/  BSYNC B1 ;  /* 0x0000000000017941 */ /* 0x000fea0003800000 */
.L_x_60:
        /* <DEDUP_REMOVED lines=10> */
.L_x_63:
[----:B------:R-:W-:Y:S05]  /*2e80*/  BSYNC B1 ;  /* 0x0000000000017941 */ /* 0x000fea0003800000 */
.L_x_62:
        /* <DEDUP_REMOVED lines=10> */
.L_x_65:
[----:B------:R-:W-:Y:S05]  /*2f30*/  BSYNC B1 ;  /* 0x0000000000017941 */ /* 0x000fea0003800000 */
.L_x_64:
        /* <DEDUP_REMOVED lines=9> */
.L_x_67:
[----:B------:R-:W-:Y:S05]  /*2fd0*/  BSYNC B1 ;  /* 0x0000000000017941 */ /* 0x000fea0003800000 */
.L_x_66:
        /* <DEDUP_REMOVED lines=9> */
.L_x_69:
[----:B------:R-:W-:Y:S05]  /*3070*/  BSYNC B1 ;  /* 0x0000000000017941 */ /* 0x000fea0003800000 */
.L_x_68:
        /* <DEDUP_REMOVED lines=10> */
.L_x_71:
[----:B------:R-:W-:Y:S05]  /*3120*/  BSYNC B1 ;  /* 0x0000000000017941 */ /* 0x000fea0003800000 */
.L_x_70:
        /* <DEDUP_REMOVED lines=10> */
.L_x_73:
[----:B------:R-:W-:Y:S05]  /*31d0*/  BSYNC B1 ;  /* 0x0000000000017941 */ /* 0x000fea0003800000 */
.L_x_72:
        /* <DEDUP_REMOVED lines=9> */
.L_x_75:
[----:B------:R-:W-:Y:S05]  /*3270*/  BSYNC B1 ;  /* 0x0000000000017941 */ /* 0x000fea0003800000 */
.L_x_74:
        /* <DEDUP_REMOVED lines=9> */
.L_x_77:
[----:B------:R-:W-:Y:S05]  /*3310*/  BSYNC B1 ;  /* 0x0000000000017941 */ /* 0x000fea0003800000 */
.L_x_76:
        /* <DEDUP_REMOVED lines=10> */
.L_x_79:
[----:B------:R-:W-:Y:S05]  /*33c0*/  BSYNC B1 ;  /* 0x0000000000017941 */ /* 0x000fea0003800000 */
.L_x_78:
        /* <DEDUP_REMOVED lines=10> */
.L_x_81:
[----:B------:R-:W-:Y:S05]  /*3470*/  BSYNC B1 ;  /* 0x0000000000017941 */ /* 0x000fea0003800000 */
.L_x_80:
        /* <DEDUP_REMOVED lines=9> */
.L_x_83:
[----:B------:R-:W-:Y:S05]  /*3510*/  BSYNC B1 ;  /* 0x0000000000017941 */ /* 0x000fea0003800000 */
.L_x_82:
        /* <DEDUP_REMOVED lines=9> */
.L_x_85:
[----:B------:R-:W-:Y:S05]  /*35b0*/  BSYNC B1 ;  /* 0x0000000000017941 */ /* 0x000fea0003800000 */
.L_x_84:
        /* <DEDUP_REMOVED lines=10> */
.L_x_87:
[----:B------:R-:W-:Y:S05]  /*3660*/  BSYNC B1 ;  /* 0x0000000000017941 */ /* 0x000fea0003800000 */
.L_x_86:
        /* <DEDUP_REMOVED lines=10> */
.L_x_89:
[----:B------:R-:W-:Y:S05]  /*3710*/  BSYNC B1 ;  /* 0x0000000000017941 */ /* 0x000fea0003800000 */
.L_x_88:
        /* <DEDUP_REMOVED lines=9> */
.L_x_91:
[----:B------:R-:W-:Y:S05]  /*37b0*/  BSYNC B1 ;  /* 0x0000000000017941 */ /* 0x000fea0003800000 */
.L_x_90:
        /* <DEDUP_REMOVED lines=9> */
.L_x_93:
[----:B------:R-:W-:Y:S05]  /*3850*/  BSYNC B1 ;  /* 0x0000000000017941 */ /* 0x000fea0003800000 */
.L_x_92:
        /* <DEDUP_REMOVED lines=10> */
.L_x_95:
[----:B------:R-:W-:Y:S05]  /*3900*/  BSYNC B1 ;  /* 0x0000000000017941 */ /* 0x000fea0003800000 */
.L_x_94:
        /* <DEDUP_REMOVED lines=10> */
.L_x_97:
[----:B------:R-:W-:Y:S05]  /*39b0*/  BSYNC B1 ;  /* 0x0000000000017941 */ /* 0x000fea0003800000 */
.L_x_96:
        /* <DEDUP_REMOVED lines=9> */
.L_x_99:
[----:B------:R-:W-:Y:S05]  /*3a50*/  BSYNC B1 ;  /* 0x0000000000017941 */ /* 0x000fea0003800000 */
.L_x_98:
        /* <DEDUP_REMOVED lines=9> */
.L_x_101:
[----:B------:R-:W-:Y:S05]  /*3af0*/  BSYNC B1 ;  /* 0x0000000000017941 */ /* 0x000fea0003800000 */
.L_x_100:
        /* <DEDUP_REMOVED lines=10> */
.L_x_103:
[----:B------:R-:W-:Y:S05]  /*3ba0*/  BSYNC B1 ;  /* 0x0000000000017941 */ /* 0x000fea0003800000 */
.L_x_102:
        /* <DEDUP_REMOVED lines=10> */
.L_x_105:
[----:B------:R-:W-:Y:S05]  /*3c50*/  BSYNC B1 ;  /* 0x0000000000017941 */ /* 0x000fea0003800000 */
.L_x_104:
        /* <DEDUP_REMOVED lines=9> */
.L_x_107:
[----:B------:R-:W-:Y:S05]  /*3cf0*/  BSYNC B1 ;  /* 0x0000000000017941 */ /* 0x000fea0003800000 */
.L_x_106:
        /* <DEDUP_REMOVED lines=9> */
.L_x_109:
[----:B------:R-:W-:Y:S05]  /*3d90*/  BSYNC B1 ;  /* 0x0000000000017941 */ /* 0x000fea0003800000 */
.L_x_108:
        /* <DEDUP_REMOVED lines=10> */
.L_x_111:
[----:B------:R-:W-:Y:S05]  /*3e40*/  BSYNC B1 ;  /* 0x0000000000017941 */ /* 0x000fea0003800000 */
.L_x_110:
        /* <DEDUP_REMOVED lines=10> */
.L_x_113:
[----:B------:R-:W-:Y:S05]  /*3ef0*/  BSYNC B1 ;  /* 0x0000000000017941 */ /* 0x000fea0003800000 */
.L_x_112:
        /* <DEDUP_REMOVED lines=9> */
.L_x_115:
[----:B------:R-:W-:Y:S05]  /*3f90*/  BSYNC B1 ;  /* 0x0000000000017941 */ /* 0x000fea0003800000 */
.L_x_114:
        /* <DEDUP_REMOVED lines=9> */
.L_x_117:
[----:B------:R-:W-:Y:S05]  /*4030*/  BSYNC B1 ;  /* 0x0000000000017941 */ /* 0x000fea0003800000 */
.L_x_116:
        /* <DEDUP_REMOVED lines=10> */
.L_x_119:
[----:B------:R-:W-:Y:S05]  /*40e0*/  BSYNC B1 ;  /* 0x0000000000017941 */ /* 0x000fea0003800000 */
.L_x_118:
        /* <DEDUP_REMOVED lines=10> */
.L_x_121:
[----:B------:R-:W-:Y:S05]  /*4190*/  BSYNC B1 ;  /* 0x0000000000017941 */ /* 0x000fea0003800000 */
.L_x_120:
        /* <DEDUP_REMOVED lines=9> */
.L_x_123:
[----:B------:R-:W-:Y:S05]  /*4230*/  BSYNC B1 ;  /* 0x0000000000017941 */ /* 0x000fea0003800000 */
.L_x_122:
        /* <DEDUP_REMOVED lines=9> */
.L_x_125:
[----:B------:R-:W-:Y:S05]  /*42d0*/  BSYNC B1 ;  /* 0x0000000000017941 */ /* 0x000fea0003800000 */
.L_x_124:
        /* <DEDUP_REMOVED lines=10> */
.L_x_127:
[----:B------:R-:W-:Y:S05]  /*4380*/  BSYNC B1 ;  /* 0x0000000000017941 */ /* 0x000fea0003800000 */
.L_x_126:
        /* <DEDUP_REMOVED lines=10> */
.L_x_129:
[----:B------:R-:W-:Y:S05]  /*4430*/  BSYNC B1 ;  /* 0x0000000000017941 */ /* 0x000fea0003800000 */
.L_x_128:
        /* <DEDUP_REMOVED lines=9> */
.L_x_131:
[----:B------:R-:W-:Y:S05]  /*44d0*/  BSYNC B1 ;  /* 0x0000000000017941 */ /* 0x000fea0003800000 */
.L_x_130:
        /* <DEDUP_REMOVED lines=9> */
.L_x_133:
[----:B------:R-:W-:Y:S05]  /*4570*/  BSYNC B1 ;  /* 0x0000000000017941 */ /* 0x000fea0003800000 */
.L_x_132:
        /* <DEDUP_REMOVED lines=10> */
.L_x_135:
[----:B------:R-:W-:Y:S05]  /*4620*/  BSYNC B1 ;  /* 0x0000000000017941 */ /* 0x000fea0003800000 */
.L_x_134:
        /* <DEDUP_REMOVED lines=10> */
.L_x_137:
[----:B------:R-:W-:Y:S05]  /*46d0*/  BSYNC B1 ;  /* 0x0000000000017941 */ /* 0x000fea0003800000 */
.L_x_136:
        /* <DEDUP_REMOVED lines=9> */
.L_x_139:
[----:B------:R-:W-:Y:S05]  /*4770*/  BSYNC B1 ;  /* 0x0000000000017941 */ /* 0x000fea0003800000 */
.L_x_138:
        /* <DEDUP_REMOVED lines=9> */
.L_x_141:
[----:B------:R-:W-:Y:S05]  /*4810*/  BSYNC B1 ;  /* 0x0000000000017941 */ /* 0x000fea0003800000 */
.L_x_140:
        /* <DEDUP_REMOVED lines=10> */
.L_x_143:
[----:B------:R-:W-:Y:S05]  /*48c0*/  BSYNC B1 ;  /* 0x0000000000017941 */ /* 0x000fea0003800000 */
.L_x_142:
        /* <DEDUP_REMOVED lines=10> */
.L_x_145:
[----:B------:R-:W-:Y:S05]  /*4970*/  BSYNC B1 ;  /* 0x0000000000017941 */ /* 0x000fea0003800000 */
.L_x_144:
        /* <DEDUP_REMOVED lines=9> */
.L_x_147:
[----:B------:R-:W-:Y:S05]  /*4a10*/  BSYNC B1 ;  /* 0x0000000000017941 */ /* 0x000fea0003800000 */
.L_x_146:
        /* <DEDUP_REMOVED lines=9> */
.L_x_149:
[----:B------:R-:W-:Y:S05]  /*4ab0*/  BSYNC B1 ;  /* 0x0000000000017941 */ /* 0x000fea0003800000 */
.L_x_148:
        /* <DEDUP_REMOVED lines=10> */
.L_x_151:
[----:B------:R-:W-:Y:S05]  /*4b60*/  BSYNC B1 ;  /* 0x0000000000017941 */ /* 0x000fea0003800000 */
.L_x_150:
        /* <DEDUP_REMOVED lines=10> */
.L_x_153:
[----:B------:R-:W-:Y:S05]  /*4c10*/  BSYNC B1 ;  /* 0x0000000000017941 */ /* 0x000fea0003800000 */
.L_x_152:
        /* <DEDUP_REMOVED lines=9> */
.L_x_155:
[----:B------:R-:W-:Y:S05]  /*4cb0*/  BSYNC B1 ;  /* 0x0000000000017941 */ /* 0x000fea0003800000 */
.L_x_154:
        /* <DEDUP_REMOVED lines=9> */
.L_x_157:
[----:B------:R-:W-:Y:S05]  /*4d50*/  BSYNC B1 ;  /* 0x0000000000017941 */ /* 0x000fea0003800000 */
.L_x_156:
        /* <DEDUP_REMOVED lines=10> */
.L_x_159:
[----:B------:R-:W-:Y:S05]  /*4e00*/  BSYNC B1 ;  /* 0x0000000000017941 */ /* 0x000fea0003800000 */
.L_x_158:
        /* <DEDUP_REMOVED lines=10> */
.L_x_161:
[----:B------:R-:W-:Y:S05]  /*4eb0*/  BSYNC B1 ;  /* 0x0000000000017941 */ /* 0x000fea0003800000 */
.L_x_160:
        /* <DEDUP_REMOVED lines=9> */
.L_x_163:
[----:B------:R-:W-:Y:S05]  /*4f50*/  BSYNC B1 ;  /* 0x0000000000017941 */ /* 0x000fea0003800000 */
.L_x_162:
        /* <DEDUP_REMOVED lines=9> */
.L_x_165:
[----:B------:R-:W-:Y:S05]  /*4ff0*/  BSYNC B1 ;  /* 0x0000000000017941 */ /* 0x000fea0003800000 */
.L_x_164:
        /* <DEDUP_REMOVED lines=10> */
.L_x_167:
[----:B------:R-:W-:Y:S05]  /*50a0*/  BSYNC B1 ;  /* 0x0000000000017941 */ /* 0x000fea0003800000 */
.L_x_166:
        /* <DEDUP_REMOVED lines=10> */
.L_x_169:
[----:B------:R-:W-:Y:S05]  /*5150*/  BSYNC B1 ;  /* 0x0000000000017941 */ /* 0x000fea0003800000 */
.L_x_168:
        /* <DEDUP_REMOVED lines=9> */
.L_x_171:
[----:B------:R-:W-:Y:S05]  /*51f0*/  BSYNC B1 ;  /* 0x0000000000017941 */ /* 0x000fea0003800000 */
.L_x_170:
        /* <DEDUP_REMOVED lines=9> */
.L_x_173:
[----:B------:R-:W-:Y:S05]  /*5290*/  BSYNC B1 ;  /* 0x0000000000017941 */ /* 0x000fea0003800000 */
.L_x_172:
        /* <DEDUP_REMOVED lines=10> */
.L_x_175:
[----:B------:R-:W-:Y:S05]  /*5340*/  BSYNC B1 ;  /* 0x0000000000017941 */ /* 0x000fea0003800000 */
.L_x_174:
        /* <DEDUP_REMOVED lines=10> */
.L_x_177:
[----:B------:R-:W-:Y:S05]  /*53f0*/  BSYNC B1 ;  /* 0x0000000000017941 */ /* 0x000fea0003800000 */
.L_x_176:
        /* <DEDUP_REMOVED lines=9> */
.L_x_179:
[----:B------:R-:W-:Y:S05]  /*5490*/  BSYNC B1 ;  /* 0x0000000000017941 */ /* 0x000fea0003800000 */
.L_x_178:
        /* <DEDUP_REMOVED lines=9> */
.L_x_181:
[----:B------:R-:W-:Y:S05]  /*5530*/  BSYNC B1 ;  /* 0x0000000000017941 */ /* 0x000fea0003800000 */
.L_x_180:
        /* <DEDUP_REMOVED lines=10> */
.L_x_183:
[----:B------:R-:W-:Y:S05]  /*55e0*/  BSYNC B1 ;  /* 0x0000000000017941 */ /* 0x000fea0003800000 */
.L_x_182:
        /* <DEDUP_REMOVED lines=10> */
.L_x_185:
[----:B------:R-:W-:Y:S05]  /*5690*/  BSYNC B1 ;  /* 0x0000000000017941 */ /* 0x000fea0003800000 */
.L_x_184:
        /* <DEDUP_REMOVED lines=9> */
.L_x_187:
[----:B------:R-:W-:Y:S05]  /*5730*/  BSYNC B1 ;  /* 0x0000000000017941 */ /* 0x000fea0003800000 */
.L_x_186:
        /* <DEDUP_REMOVED lines=9> */
.L_x_189:
[----:B------:R-:W-:Y:S05]  /*57d0*/  BSYNC B1 ;  /* 0x0000000000017941 */ /* 0x000fea0003800000 */
.L_x_188:
        /* <DEDUP_REMOVED lines=10> */
.L_x_191:
[----:B------:R-:W-:Y:S05]  /*5880*/  BSYNC B1 ;  /* 0x0000000000017941 */ /* 0x000fea0003800000 */
.L_x_190:
        /* <DEDUP_REMOVED lines=10> */
.L_x_193:
[----:B------:R-:W-:Y:S05]  /*5930*/  BSYNC B1 ;  /* 0x0000000000017941 */ /* 0x000fea0003800000 */
.L_x_192:
        /* <DEDUP_REMOVED lines=9> */
.L_x_195:
[----:B------:R-:W-:Y:S05]  /*59d0*/  BSYNC B1 ;  /* 0x0000000000017941 */ /* 0x000fea0003800000 */
.L_x_194:
        /* <DEDUP_REMOVED lines=9> */
.L_x_197:
[----:B------:R-:W-:Y:S05]  /*5a70*/  BSYNC B1 ;  /* 0x0000000000017941 */ /* 0x000fea0003800000 */
.L_x_196:
        /* <DEDUP_REMOVED lines=10> */
.L_x_199:
[----:B------:R-:W-:Y:S05]  /*5b20*/  BSYNC B1 ;  /* 0x0000000000017941 */ /* 0x000fea0003800000 */
.L_x_198:
        /* <DEDUP_REMOVED lines=10> */
.L_x_201:
[----:B------:R-:W-:Y:S05]  /*5bd0*/  BSYNC B1 ;  /* 0x0000000000017941 */ /* 0x000fea0003800000 */
.L_x_200:
        /* <DEDUP_REMOVED lines=9> */
.L_x_203:
[----:B------:R-:W-:Y:S05]  /*5c70*/  BSYNC B1 ;  /* 0x0000000000017941 */ /* 0x000fea0003800000 */
.L_x_202:
        /* <DEDUP_REMOVED lines=9> */
.L_x_205:
[----:B------:R-:W-:Y:S05]  /*5d10*/  BSYNC B1 ;  /* 0x0000000000017941 */ /* 0x000fea0003800000 */
.L_x_204:
        /* <DEDUP_REMOVED lines=10> */
.L_x_207:
[----:B------:R-:W-:Y:S05]  /*5dc0*/  BSYNC B1 ;  /* 0x0000000000017941 */ /* 0x000fea0003800000 */
.L_x_206:
        /* <DEDUP_REMOVED lines=10> */
.L_x_209:
[----:B------:R-:W-:Y:S05]  /*5e70*/  BSYNC B1 ;  /* 0x0000000000017941 */ /* 0x000fea0003800000 */
.L_x_208:
        /* <DEDUP_REMOVED lines=9> */
.L_x_211:
[----:B------:R-:W-:Y:S05]  /*5f10*/  BSYNC B1 ;  /* 0x0000000000017941 */ /* 0x000fea0003800000 */
.L_x_210:
        /* <DEDUP_REMOVED lines=9> */
.L_x_213:
[----:B------:R-:W-:Y:S05]  /*5fb0*/  BSYNC B1 ;  /* 0x0000000000017941 */ /* 0x000fea0003800000 */
.L_x_212:
        /* <DEDUP_REMOVED lines=10> */
.L_x_215:
[----:B------:R-:W-:Y:S05]  /*6060*/  BSYNC B1 ;  /* 0x0000000000017941 */ /* 0x000fea0003800000 */
.L_x_214:
        /* <DEDUP_REMOVED lines=10> */
.L_x_217:
[----:B------:R-:W-:Y:S05]  /*6110*/  BSYNC B1 ;  /* 0x0000000000017941 */ /* 0x000fea0003800000 */
.L_x_216:
        /* <DEDUP_REMOVED lines=9> */
.L_x_219:
[----:B------:R-:W-:Y:S05]  /*61b0*/  BSYNC B1 ;  /* 0x0000000000017941 */ /* 0x000fea0003800000 */
.L_x_218:
        /* <DEDUP_REMOVED lines=9> */
.L_x_221:
[----:B------:R-:W-:Y:S05]  /*6250*/  BSYNC B1 ;  /* 0x0000000000017941 */ /* 0x000fea0003800000 */
.L_x_220:
        /* <DEDUP_REMOVED lines=10> */
.L_x_223:
[----:B------:R-:W-:Y:S05]  /*6300*/  BSYNC B1 ;  /* 0x0000000000017941 */ /* 0x000fea0003800000 */
.L_x_222:
        /* <DEDUP_REMOVED lines=10> */
.L_x_225:
[----:B------:R-:W-:Y:S05]  /*63b0*/  BSYNC B1 ;  /* 0x0000000000017941 */ /* 0x000fea0003800000 */
.L_x_224:
        /* <DEDUP_REMOVED lines=9> */
.L_x_227:
[----:B------:R-:W-:Y:S05]  /*6450*/  BSYNC B1 ;  /* 0x0000000000017941 */ /* 0x000fea0003800000 */
.L_x_226:
        /* <DEDUP_REMOVED lines=9> */
.L_x_229:
[----:B------:R-:W-:Y:S05]  /*64f0*/  BSYNC B1 ;  /* 0x0000000000017941 */ /* 0x000fea0003800000 */
.L_x_228:
        /* <DEDUP_REMOVED lines=10> */
.L_x_231:
[----:B------:R-:W-:Y:S05]  /*65a0*/  BSYNC B1 ;  /* 0x0000000000017941 */ /* 0x000fea0003800000 */
.L_x_230:
        /* <DEDUP_REMOVED lines=10> */
.L_x_233:
[----:B------:R-:W-:Y:S05]  /*6650*/  BSYNC B1 ;  /* 0x0000000000017941 */ /* 0x000fea0003800000 */
.L_x_232:
        /* <DEDUP_REMOVED lines=9> */
.L_x_235:
[----:B------:R-:W-:Y:S05]  /*66f0*/  BSYNC B1 ;  /* 0x0000000000017941 */ /* 0x000fea0003800000 */
.L_x_234:
        /* <DEDUP_REMOVED lines=9> */
.L_x_237:
[----:B------:R-:W-:Y:S05]  /*6790*/  BSYNC B1 ;  /* 0x0000000000017941 */ /* 0x000fea0003800000 */
.L_x_236:
        /* <DEDUP_REMOVED lines=10> */
.L_x_239:
[----:B------:R-:W-:Y:S05]  /*6840*/  BSYNC B1 ;  /* 0x0000000000017941 */ /* 0x000fea0003800000 */
.L_x_238:
        /* <DEDUP_REMOVED lines=10> */
.L_x_241:
[----:B------:R-:W-:Y:S05]  /*68f0*/  BSYNC B1 ;  /* 0x0000000000017941 */ /* 0x000fea0003800000 */
.L_x_240:
        /* <DEDUP_REMOVED lines=9> */
.L_x_243:
[----:B------:R-:W-:Y:S05]  /*6990*/  BSYNC B1 ;  /* 0x0000000000017941 */ /* 0x000fea0003800000 */
.L_x_242:
        /* <DEDUP_REMOVED lines=9> */
.L_x_245:
[----:B------:R-:W-:Y:S05]  /*6a30*/  BSYNC B1 ;  /* 0x0000000000017941 */ /* 0x000fea0003800000 */
.L_x_244:
        /* <DEDUP_REMOVED lines=10> */
.L_x_247:
[----:B------:R-:W-:Y:S05]  /*6ae0*/  BSYNC B1 ;  /* 0x0000000000017941 */ /* 0x000fea0003800000 */
.L_x_246:
        /* <DEDUP_REMOVED lines=10> */
.L_x_249:
[----:B------:R-:W-:Y:S05]  /*6b90*/  BSYNC B1 ;  /* 0x0000000000017941 */ /* 0x000fea0003800000 */
.L_x_248:
        /* <DEDUP_REMOVED lines=9> */
.L_x_251:
[----:B------:R-:W-:Y:S05]  /*6c30*/  BSYNC B1 ;  /* 0x0000000000017941 */ /* 0x000fea0003800000 */
.L_x_250:
        /* <DEDUP_REMOVED lines=9> */
.L_x_253:
[----:B------:R-:W-:Y:S05]  /*6cd0*/  BSYNC B1 ;  /* 0x0000000000017941 */ /* 0x000fea0003800000 */
.L_x_252:
        /* <DEDUP_REMOVED lines=10> */
.L_x_255:
[----:B------:R-:W-:Y:S05]  /*6d80*/  BSYNC B1 ;  /* 0x0000000000017941 */ /* 0x000fea0003800000 */
.L_x_254:
        /* <DEDUP_REMOVED lines=10> */
.L_x_257:
[----:B------:R-:W-:Y:S05]  /*6e30*/  BSYNC B1 ;  /* 0x0000000000017941 */ /* 0x000fea0003800000 */
.L_x_256:
        /* <DEDUP_REMOVED lines=9> */
.L_x_259:
[----:B------:R-:W-:Y:S05]  /*6ed0*/  BSYNC B1 ;  /* 0x0000000000017941 */ /* 0x000fea0003800000 */
.L_x_258:
        /* <DEDUP_REMOVED lines=9> */
.L_x_261:
[----:B------:R-:W-:Y:S05]  /*6f70*/  BSYNC B1 ;  /* 0x0000000000017941 */ /* 0x000fea0003800000 */
.L_x_260:
        /* <DEDUP_REMOVED lines=10> */
.L_x_263:
[----:B------:R-:W-:Y:S05]  /*7020*/  BSYNC B1 ;  /* 0x0000000000017941 */ /* 0x000fea0003800000 */
.L_x_262:
        /* <DEDUP_REMOVED lines=10> */
.L_x_265:
[----:B------:R-:W-:Y:S05]  /*70d0*/  BSYNC B1 ;  /* 0x0000000000017941 */ /* 0x000fea0003800000 */
.L_x_264:
        /* <DEDUP_REMOVED lines=9> */
.L_x_267:
[----:B------:R-:W-:Y:S05]  /*7170*/  BSYNC B1 ;  /* 0x0000000000017941 */ /* 0x000fea0003800000 */
.L_x_266:
        /* <DEDUP_REMOVED lines=9> */
.L_x_269:
[----:B------:R-:W-:Y:S05]  /*7210*/  BSYNC B1 ;  /* 0x0000000000017941 */ /* 0x000fea0003800000 */
.L_x_268:
        /* <DEDUP_REMOVED lines=10> */
.L_x_271:
[----:B------:R-:W-:Y:S05]  /*72c0*/  BSYNC B1 ;  /* 0x0000000000017941 */ /* 0x000fea0003800000 */
.L_x_270:
        /* <DEDUP_REMOVED lines=10> */
.L_x_273:
[----:B------:R-:W-:Y:S05]  /*7370*/  BSYNC B1 ;  /* 0x0000000000017941 */ /* 0x000fea0003800000 */
.L_x_272:
        /* <DEDUP_REMOVED lines=9> */
.L_x_275:
[----:B------:R-:W-:Y:S05]  /*7410*/  BSYNC B1 ;  /* 0x0000000000017941 */ /* 0x000fea0003800000 */
.L_x_274:
        /* <DEDUP_REMOVED lines=9> */
.L_x_277:
[----:B------:R-:W-:Y:S05]  /*74b0*/  BSYNC B1 ;  /* 0x0000000000017941 */ /* 0x000fea0003800000 */
.L_x_276:
        /* <DEDUP_REMOVED lines=10> */
.L_x_279:
[----:B------:R-:W-:Y:S05]  /*7560*/  BSYNC B1 ;  /* 0x0000000000017941 */ /* 0x000fea0003800000 */
.L_x_278:
        /* <DEDUP_REMOVED lines=10> */
.L_x_281:
[----:B------:R-:W-:Y:S05]  /*7610*/  BSYNC B1 ;  /* 0x0000000000017941 */ /* 0x000fea0003800000 */
.L_x_280:
[----:B01--45:R-:W-:Y:S01]  /*7620*/  IMAD.U32 R7, R22, 0x10000, RZ ;  /* 0x0001000016077824 */ /* 0x033fe200078e00ff */
        /* <DEDUP_REMOVED lines=8> */
.L_x_283:
[----:B------:R-:W-:Y:S05]  /*76b0*/  BSYNC B1 ;  /* 0x0000000000017941 */ /* 0x000fea0003800000 */
.L_x_282:
[----:B0----5:R-:W-:Y:S01]  /*76c0*/  IMAD.U32 R5, R22, 0x10000, RZ ;  /* 0x0001000016057824 */ /* 0x021fe200078e00ff */
[----:B------:R-:W-:Y:S01]  /*76d0*/  ISETP.GT.AND P0, PT, R3, 0x8, P0 ;  /* 0x000000080300780c */ /* 0x000fe20000704270 */
[----:B------:R-:W-:Y:S01]  /*76e0*/  @P1 IMAD.MOV.U32 R4, RZ, RZ, R10 ;  /* 0x000000ffff041224 */ /* 0x000fe200078e000a */
[----:B------:R-:W-:Y:S01]  /*76f0*/  BSSY B1, `(.L_x_284) ;  /* 0x0000009000017945 */ /* 0x000fe20003800000 */
[----:B------:R-:W-:-:S04]  /*7700*/  FMUL R5, R5, R152 ;  /* 0x0000009805057220 */ /* 0x000fc80000400000 */
[----:B------:R-:W-:-:S05]  /*7710*/  FFMA R5, R150, R153, R5 ;  /* 0x0000009996057223 */ /* 0x000fca0000000005 */
[----:B------:R-:W-:-:S04]  /*7720*/  F2FP.BF16.F32.PACK_AB R5, RZ, R5 ;  /* 0x00000005ff05723e */ /* 0x000fc800000010ff */
[----:B------:R-:W-:Y:S01]  /*7730*/  PRMT R2, R5, 0x7610, R2 ;  /* 0x0000761005027816 */ /* 0x000fe20000000002 */
[----:B------:R-:W-:-:S05]  /*7740*/  @P1 IMAD.MOV.U32 R5, RZ, RZ, R11 ;  /* 0x000000ffff051224 */ /* 0x000fca00078e000b */
[----:B------:R0:W-:Y:S01]  /*7750*/  @P1 STG.E.U16 desc[UR36][R4.64+0x1f0], R2 ;  /* 0x0001f00204001986 */ /* 0x0001e2000c101524 */
[----:B------:R-:W-:Y:S05]  /*7760*/  @!P0 BRA `(.L_x_285) ;  /* 0x0000000000048947 */ /* 0x000fea0003800000 */
[----:B------:R4:W5:Y:S02]  /*7770*/  LDG.E.LTC128B.U16 R22, desc[UR36][R8.64+0x1f2] ;  /* 0x0001f22408167981 */ /* 0x000964000c1e1520 */
.L_x_285:
[----:B------:R-:W-:Y:S05]  /*7780*/  BSYNC B1 ;  /* 0x0000000000017941 */ /* 0x000fea0003800000 */
.L_x_284:
[----:B------:R-:W-:Y:S05]  /*7790*/  @!P0 BRA `(.L_x_286) ;  /* 0x0000002400488947 */ /* 0x000fea0003800000 */
[----:B-----5:R-:W-:-:S04]  /*77a0*/  IMAD.U32 R3, R22, 0x10000, RZ ;  /* 0x0001000016037824 */ /* 0x020fc800078e00ff */
[----:B------:R-:W-:-:S04]  /*77b0*/  FMUL R0, R3, R152 ;  /* 0x0000009803007220 */ /* 0x000fc80000400000 */
[----:B------:R-:W-:-:S05]  /*77c0*/  FFMA R0, R151, R153, R0 ;  /* 0x0000009997007223 */ /* 0x000fca0000000000 */
[----:B------:R-:W-:-:S05]  /*77d0*/  F2FP.BF16.F32.PACK_AB R0, RZ, R0 ;  /* 0x00000000ff00723e */ /* 0x000fca00000010ff */
[----:B------:R0:W-:Y:S01]  /*77e0*/  STG.E.U16 desc[UR36][R10.64+0x1f2], R0 ;  /* 0x0001f2000a007986 */ /* 0x0001e2000c101524 */
[----:B------:R-:W-:Y:S05]  /*77f0*/  BRA `(.L_x_286) ;  /* 0x0000002400307947 */ /* 0x000fea0003800000 */
.L_x_33:
[----:B------:R-:W-:Y:S01]  /*7800*/  ISETP.GT.AND P0, PT, R0, 0x1, PT ;  /* 0x000000010000780c */ /* 0x000fe20003f04270 */
[----:B------:R-:W-:Y:S01]  /*7810*/  ULDC.64 UR4, c[0x0][0x5c0] ;  /* 0x0001700000047ab9 */ /* 0x000fe20000000a00 */
[-C--:B------:R-:W-:Y:S01]  /*7820*/  FMUL R24, R24, R153.reuse ;  /* 0x0000009918187220 */ /* 0x080fe20000400000 */
[-C--:B------:R-:W-:Y:S01]  /*7830*/  FMUL R25, R25, R153.reuse ;  /* 0x0000009919197220 */ /* 0x080fe20000400000 */
[----:B------:R-:W-:Y:S01]  /*7840*/  ISETP.GT.AND P3, PT, R3, RZ, P0 ;  /* 0x000000ff0300720c */ /* 0x000fe20000764270 */
[-C--:B------:R-:W-:Y:S01]  /*7850*/  FMUL R26, R26, R153.reuse ;  /* 0x000000991a1a7220 */ /* 0x080fe20000400000 */
[----:B------:R-:W-:Y:S01]  /*7860*/  LEA R4, P4, R6, UR4, 0x1 ;  /* 0x0000000406047c11 */ /* 0x000fe2000f8808ff */
[-C--:B------:R-:W-:Y:S01]  /*7870*/  FMUL R27, R27, R153.reuse ;  /* 0x000000991b1b7220 */ /* 0x080fe20000400000 */
[----:B------:R-:W-:Y:S01]  /*7880*/  F2FP.BF16.F32.PACK_AB R24, RZ, R24 ;  /* 0x00000018ff18723e */ /* 0x000fe200000010ff */
[-C--:B------:R-:W-:Y:S01]  /*7890*/  FMUL R28, R28, R153.reuse ;  /* 0x000000991c1c7220 */ /* 0x080fe20000400000 */
[----:B------:R-:W-:Y:S01]  /*78a0*/  LEA.HI.X R5, R6, UR5, R179, 0x1, P4 ;  /* 0x0000000506057c11 */ /* 0x000fe2000a0f0cb3 */
[----:B------:R-:W-:Y:S01]  /*78b0*/  FMUL R29, R29, R153 ;  /* 0x000000991d1d7220 */ /* 0x000fe20000400000 */
[----:B------:R-:W-:Y:S01]  /*78c0*/  F2FP.BF16.F32.PACK_AB R25, RZ, R25 ;  /* 0x00000019ff19723e */ /* 0x000fe200000010ff */
[-C--:B------:R-:W-:Y:S01]  /*78d0*/  FMUL R30, R30, R153.reuse ;  /* 0x000000991e1e7220 */ /* 0x080fe20000400000 */
[----:B------:R-:W-:Y:S01]  /*78e0*/  SHF.L.U64.HI R11, R10, 0x4, R11 ;  /* 0x000000040a0b7819 */ /* 0x000fe2000001020b */
[----:B------:R-:W-:Y:S01]  /*78f0*/  @P1 STG.E.U16 desc[UR36][R4.64], R24 ;  /* 0x0000001804001986 */ /* 0x000fe2000c101524 */
[----:B------:R-:W-:Y:S01]  /*7900*/  ISETP.GT.AND P1, PT, R0, 0x8, PT ;  /* 0x000000080000780c */ /* 0x000fe20003f24270 */
[-C--:B------:R-:W-:Y:S01]  /*7910*/  FMUL R31, R31, R153.reuse ;  /* 0x000000991f1f7220 */ /* 0x080fe20000400000 */
[C---:B------:R-:W-:Y:S01]  /*7920*/  ISETP.GT.AND P4, PT, R3.reuse, 0x8, P0 ;  /* 0x000000080300780c */ /* 0x040fe20000784270 */
[----:B------:R-:W-:Y:S01]  /*7930*/  @P3 STG.E.U16 desc[UR36][R4.64+0x2], R25 ;  /* 0x0000021904003986 */ /* 0x000fe2000c101524 */
[----:B------:R-:W-:Y:S01]  /*7940*/  LEA R6, P3, R10, R4, 0x4 ;  /* 0x000000040a067211 */ /* 0x000fe200078620ff */
[-C--:B------:R-:W-:Y:S01]  /*7950*/  FMUL R32, R32, R153.reuse ;  /* 0x0000009920207220 */ /* 0x080fe20000400000 */
[----:B------:R-:W-:Y:S01]  /*7960*/  ISETP.GT.AND P2, PT, R3, 0x8, P2 ;  /* 0x000000080300780c */ /* 0x000fe20001744270 */
[-C--:B------:R-:W-:Y:S01]  /*7970*/  FMUL R33, R33, R153.reuse ;  /* 0x0000009921217220 */ /* 0x080fe20000400000 */
[----:B------:R-:W-:Y:S01]  /*7980*/  ISETP.GT.AND P0, PT, R0, 0x9, PT ;  /* 0x000000090000780c */ /* 0x000fe20003f04270 */
[----:B------:R-:W-:Y:S01]  /*7990*/  IMAD.X R7, R11, 0x1, R5, P3 ;  /* 0x000000010b077824 */ /* 0x000fe200018e0605 */
[C---:B------:R-:W-:Y:S01]  /*79a0*/  ISETP.GT.AND P5, PT, R3.reuse, RZ, P1 ;  /* 0x000000ff0300720c */ /* 0x040fe20000fa4270 */
[-C--:B------:R-:W-:Y:S01]  /*79b0*/  FMUL R34, R34, R153.reuse ;  /* 0x0000009922227220 */ /* 0x080fe20000400000 */
[----:B------:R-:W-:Y:S01]  /*79c0*/  ISETP.GT.AND P3, PT, R3, RZ, P0 ;  /* 0x000000ff0300720c */ /* 0x000fe20000764270 */
[-C--:B------:R-:W-:Y:S01]  /*79d0*/  FMUL R35, R35, R153.reuse ;  /* 0x0000009923237220 */ /* 0x080fe20000400000 */
[----:B------:R-:W-:Y:S01]  /*79e0*/  F2FP.BF16.F32.PACK_AB R26, RZ, R26 ;  /* 0x0000001aff1a723e */ /* 0x000fe200000010ff */
[----:B------:R-:W-:Y:S01]  /*79f0*/  FMUL R36, R36, R153 ;  /* 0x0000009924247220 */ /* 0x000fe20000400000 */
[----:B------:R-:W-:Y:S01]  /*7a00*/  F2FP.BF16.F32.PACK_AB R27, RZ, R27 ;  /* 0x0000001bff1b723e */ /* 0x000fe200000010ff */
[----:B------:R-:W-:Y:S01]  /*7a10*/  FMUL R37, R37, R153 ;  /* 0x0000009925257220 */ /* 0x000fe20000400000 */
[----:B------:R-:W-:Y:S01]  /*7a20*/  F2FP.BF16.F32.PACK_AB R28, RZ, R28 ;  /* 0x0000001cff1c723e */ /* 0x000fe200000010ff */
[----:B------:R-:W-:Y:S01]  /*7a30*/  @P2 STG.E.U16 desc[UR36][R6.64], R26 ;  /* 0x0000001a06002986 */ /* 0x000fe2000c101524 */
[----:B------:R-:W-:Y:S01]  /*7a40*/  F2FP.BF16.F32.PACK_AB R29, RZ, R29 ;  /* 0x0000001dff1d723e */ /* 0x000fe200000010ff */
[-C--:B------:R-:W-:Y:S01]  /*7a50*/  FMUL R38, R38, R153.reuse ;  /* 0x0000009926267220 */ /* 0x080fe20000400000 */
[----:B------:R-:W-:Y:S01]  /*7a60*/  ISETP.GT.AND P2, PT, R3, 0x8, P1 ;  /* 0x000000080300780c */ /* 0x000fe20000f44270 */
[----:B------:R-:W-:Y:S01]  /*7a70*/  @P4 STG.E.U16 desc[UR36][R6.64+0x2], R27 ;  /* 0x0000021b06004986 */ /* 0x000fe2000c101524 */
[----:B------:R-:W-:Y:S01]  /*7a80*/  ISETP.GT.AND P1, PT, R0, 0x10, PT ;  /* 0x000000100000780c */ /* 0x000fe20003f24270 */
[-C--:B------:R-:W-:Y:S01]  /*7a90*/  FMUL R39, R39, R153.reuse ;  /* 0x0000009927277220 */ /* 0x080fe20000400000 */
[----:B------:R-:W-:Y:S01]  /*7aa0*/  F2FP.BF16.F32.PACK_AB R30, RZ, R30 ;  /* 0x0000001eff1e723e */ /* 0x000fe200000010ff */
[----:B------:R-:W-:Y:S01]  /*7ab0*/  @P5 STG.E.U16 desc[UR36][R4.64+0x10], R28 ;  /* 0x0000101c04005986 */ /* 0x000fe2000c101524 */
[C---:B------:R-:W-:Y:S01]  /*7ac0*/  ISETP.GT.AND P4, PT, R3.reuse, RZ, P1 ;  /* 0x000000ff0300720c */ /* 0x040fe20000f84270 */
[----:B------:R-:W-:Y:S01]  /*7ad0*/  FMUL R40, R40, R153 ;  /* 0x0000009928287220 */ /* 0x000fe20000400000 */
[----:B------:R-:W-:Y:S01]  /*7ae0*/  F2FP.BF16.F32.PACK_AB R31, RZ, R31 ;  /* 0x0000001fff1f723e */ /* 0x000fe200000010ff */
[----:B------:R-:W-:Y:S01]  /*7af0*/  @P3 STG.E.U16 desc[UR36][R4.64+0x12], R29 ;  /* 0x0000121d04003986 */ /* 0x000fe2000c101524 */
[----:B------:R-:W-:Y:S01]  /*7b00*/  ISETP.GT.AND P3, PT, R3, 0x8, P0 ;  /* 0x000000080300780c */ /* 0x000fe20000764270 */
[-C--:B------:R-:W-:Y:S01]  /*7b10*/  FMUL R41, R41, R153.reuse ;  /* 0x0000009929297220 */ /* 0x080fe20000400000 */
[----:B------:R-:W-:Y:S01]  /*7b20*/  ISETP.GT.AND P0, PT, R0, 0x11, PT ;  /* 0x000000110000780c */ /* 0x000fe20003f04270 */
[----:B------:R-:W-:Y:S01]  /*7b30*/  @P2 STG.E.U16 desc[UR36][R6.64+0x10], R30 ;  /* 0x0000101e06002986 */ /* 0x000fe2000c101524 */
[----:B------:R-:W-:Y:S01]  /*7b40*/  F2FP.BF16.F32.PACK_AB R32, RZ, R32 ;  /* 0x00000020ff20723e */ /* 0x000fe200000010ff */
[-C--:B------:R-:W-:Y:S01]  /*7b50*/  FMUL R42, R42, R153.reuse ;  /* 0x000000992a2a7220 */ /* 0x080fe20000400000 */
[----:B------:R-:W-:Y:S01]  /*7b60*/  ISETP.GT.AND P5, PT, R3, RZ, P0 ;  /* 0x000000ff0300720c */ /* 0x000fe200007a4270 */
[-C--:B------:R-:W-:Y:S01]  /*7b70*/  FMUL R43, R43, R153.reuse ;  /* 0x000000992b2b7220 */ /* 0x080fe20000400000 */
[----:B------:R-:W-:Y:S01]  /*7b80*/  ISETP.GT.AND P2, PT, R3, 0x8, P1 ;  /* 0x000000080300780c */ /* 0x000fe20000f44270 */
[-C--:B------:R-:W-:Y:S01]  /*7b90*/  FMUL R44, R44, R153.reuse ;  /* 0x000000992c2c7220 */ /* 0x080fe20000400000 */
[----:B------:R-:W-:Y:S01]  /*7ba0*/  ISETP.GT.AND P1, PT, R0, 0x18, PT ;  /* 0x000000180000780c */ /* 0x000fe20003f24270 */
[----:B------:R-:W-:Y:S01]  /*7bb0*/  FMUL R45, R45, R153 ;  /* 0x000000992d2d7220 */ /* 0x000fe20000400000 */
[----:B------:R-:W-:Y:S01]  /*7bc0*/  F2FP.BF16.F32.PACK_AB R33, RZ, R33 ;  /* 0x00000021ff21723e */ /* 0x000fe200000010ff */
[----:B------:R-:W-:Y:S01]  /*7bd0*/  @P3 STG.E.U16 desc[UR36][R6.64+0x12], R31 ;  /* 0x0000121f06003986 */ /* 0x000fe2000c101524 */
[C---:B------:R-:W-:Y:S01]  /*7be0*/  ISETP.GT.AND P3, PT, R3.reuse, 0x8, P0 ;  /* 0x000000080300780c */ /* 0x040fe20000764270 */
[-C--:B------:R-:W-:Y:S01]  /*7bf0*/  FMUL R46, R46, R153.reuse ;  /* 0x000000992e2e7220 */ /* 0x080fe20000400000 */
[----:B------:R-:W-:Y:S01]  /*7c00*/  ISETP.GT.AND P0, PT, R0, 0x19, PT ;  /* 0x000000190000780c */ /* 0x000fe20003f04270 */
[----:B------:R-:W-:Y:S01]  /*7c10*/  @P4 STG.E.U16 desc[UR36][R4.64+0x20], R32 ;  /* 0x0000202004004986 */ /* 0x000fe2000c101524 */
[----:B------:R-:W-:Y:S01]  /*7c20*/  ISETP.GT.AND P4, PT, R3, RZ, P1 ;  /* 0x000000ff0300720c */ /* 0x000fe20000f84270 */
[-C--:B------:R-:W-:Y:S01]  /*7c30*/  FMUL R47, R47, R153.reuse ;  /* 0x000000992f2f7220 */ /* 0x080fe20000400000 */
[----:B------:R-:W-:Y:S01]  /*7c40*/  F2FP.BF16.F32.PACK_AB R34, RZ, R34 ;  /* 0x00000022ff22723e */ /* 0x000fe200000010ff */
[----:B------:R-:W-:Y:S01]  /*7c50*/  @P5 STG.E.U16 desc[UR36][R4.64+0x22], R33 ;  /* 0x0000222104005986 */ /* 0x000fe2000c101524 */
[----:B------:R-:W-:Y:S01]  /*7c60*/  ISETP.GT.AND P5, PT, R3, RZ, P0 ;  /* 0x000000ff0300720c */ /* 0x000fe200007a4270 */
[----:B------:R-:W-:Y:S01]  /*7c70*/  FMUL R48, R48, R153 ;  /* 0x0000009930307220 */ /* 0x000fe20000400000 */
[----:B------:R-:W-:Y:S01]  /*7c80*/  F2FP.BF16.F32.PACK_AB R35, RZ, R35 ;  /* 0x00000023ff23723e */ /* 0x000fe200000010ff */
[----:B------:R-:W-:Y:S01]  /*7c90*/  @P2 STG.E.U16 desc[UR36][R6.64+0x20], R34 ;  /* 0x0000202206002986 */ /* 0x000fe2000c101524 */
[----:B------:R-:W-:Y:S01]  /*7ca0*/  F2FP.BF16.F32.PACK_AB R36, RZ, R36 ;  /* 0x00000024ff24723e */ /* 0x000fe200000010ff */
[-C--:B------:R-:W-:Y:S01]  /*7cb0*/  FMUL R49, R49, R153.reuse ;  /* 0x0000009931317220 */ /* 0x080fe20000400000 */
[C---:B------:R-:W-:Y:S01]  /*7cc0*/  ISETP.GT.AND P2, PT, R3.reuse, 0x8, P1 ;  /* 0x000000080300780c */ /* 0x040fe20000f44270 */
[----:B------:R-:W-:Y:S01]  /*7cd0*/  @P3 STG.E.U16 desc[UR36][R6.64+0x22], R35 ;  /* 0x0000222306003986 */ /* 0x000fe2000c101524 */
[----:B------:R-:W-:Y:S01]  /*7ce0*/  ISETP.GT.AND P1, PT, R0, 0x20, PT ;  /* 0x000000200000780c */ /* 0x000fe20003f24270 */
[----:B------:R-:W-:Y:S01]  /*7cf0*/  FMUL R50, R50, R153 ;  /* 0x0000009932327220 */ /* 0x000fe20000400000 */
[----:B------:R-:W-:Y:S01]  /*7d00*/  F2FP.BF16.F32.PACK_AB R37, RZ, R37 ;  /* 0x00000025ff25723e */ /* 0x000fe200000010ff */
[----:B------:R-:W-:Y:S01]  /*7d10*/  @P4 STG.E.U16 desc[UR36][R4.64+0x30], R36 ;  /* 0x0000302404004986 */ /* 0x000fe2000c101524 */
[----:B------:R-:W-:Y:S01]  /*7d20*/  ISETP.GT.AND P3, PT, R3, 0x8, P0 ;  /* 0x000000080300780c */ /* 0x000fe20000764270 */
[-C--:B------:R-:W-:Y:S01]  /*7d30*/  FMUL R51, R51, R153.reuse ;  /* 0x0000009933337220 */ /* 0x080fe20000400000 */
[----:B------:R-:W-:Y:S01]  /*7d40*/  ISETP.GT.AND P0, PT, R0, 0x21, PT ;  /* 0x000000210000780c */ /* 0x000fe20003f04270 */
[----:B------:R-:W-:Y:S01]  /*7d50*/  @P5 STG.E.U16 desc[UR36][R4.64+0x32], R37 ;  /* 0x0000322504005986 */ /* 0x000fe2000c101524 */
[----:B------:R-:W-:Y:S01]  /*7d60*/  ISETP.GT.AND P4, PT, R3, RZ, P1 ;  /* 0x000000ff0300720c */ /* 0x000fe20000f84270 */
[-C--:B------:R-:W-:Y:S01]  /*7d70*/  FMUL R52, R52, R153.reuse ;  /* 0x0000009934347220 */ /* 0x080fe20000400000 */
[----:B------:R-:W-:Y:S01]  /*7d80*/  F2FP.BF16.F32.PACK_AB R38, RZ, R38 ;  /* 0x00000026ff26723e */ /* 0x000fe200000010ff */
[-C--:B------:R-:W-:Y:S01]  /*7d90*/  FMUL R53, R53, R153.reuse ;  /* 0x0000009935357220 */ /* 0x080fe20000400000 */
        /* <DEDUP_REMOVED lines=325> */
[----:B------:R-:W-:Y:S01]  /*91f0*/  FMUL R151, R151, R153 ;  /* 0x0000009997977220 */ /* 0x000fe20000400000 */
[----:B------:R-:W-:Y:S01]  /*9200*/  ISETP.GT.AND P2, PT, R3, 0x8, P1 ;  /* 0x000000080300780c */ /* 0x000fe20000f44270 */
[----:B------:R-:W-:Y:S01]  /*9210*/  @P3 STG.E.U16 desc[UR36][R6.64+0x132], R103 ;  /* 0x0001326706003986 */ /* 0x000fe2000c101524 */
[----:B------:R-:W-:-:S02]  /*9220*/  ISETP.GT.AND P1, PT, R0, 0xa8, PT ;  /* 0x000000a80000780c */ /* 0x000fc40003f24270 */
[----:B------:R-:W-:Y:S01]  /*9230*/  F2FP.BF16.F32.PACK_AB R105, RZ, R105 ;  /* 0x00000069ff69723e */ /* 0x000fe200000010ff */
[----:B------:R-:W-:Y:S01]  /*9240*/  @P4 STG.E.U16 desc[UR36][R4.64+0x140], R104 ;  /* 0x0001406804004986 */ /* 0x000fe2000c101524 */
[C---:B------:R-:W-:Y:S02]  /*9250*/  ISETP.GT.AND P3, PT, R3.reuse, 0x8, P0 ;  /* 0x000000080300780c */ /* 0x040fe40000764270 */
[----:B------:R-:W-:Y:S01]  /*9260*/  ISETP.GT.AND P0, PT, R0, 0xa9, PT ;  /* 0x000000a90000780c */ /* 0x000fe20003f04270 */
[----:B------:R-:W-:Y:S01]  /*9270*/  @P5 STG.E.U16 desc[UR36][R4.64+0x142], R105 ;  /* 0x0001426904005986 */ /* 0x000fe2000c101524 */
[C---:B------:R-:W-:Y:S02]  /*9280*/  ISETP.GT.AND P4, PT, R3.reuse, RZ, P1 ;  /* 0x000000ff0300720c */ /* 0x040fe40000f84270 */
[----:B------:R-:W-:Y:S02]  /*9290*/  F2FP.BF16.F32.PACK_AB R106, RZ, R106 ;  /* 0x0000006aff6a723e */ /* 0x000fe400000010ff */
[----:B------:R-:W-:-:S02]  /*92a0*/  ISETP.GT.AND P5, PT, R3, RZ, P0 ;  /* 0x000000ff0300720c */ /* 0x000fc400007a4270 */
[----:B------:R-:W-:Y:S01]  /*92b0*/  F2FP.BF16.F32.PACK_AB R107, RZ, R107 ;  /* 0x0000006bff6b723e */ /* 0x000fe200000010ff */
[----:B------:R-:W-:Y:S01]  /*92c0*/  @P2 STG.E.U16 desc[UR36][R6.64+0x140], R106 ;  /* 0x0001406a06002986 */ /* 0x000fe2000c101524 */
[----:B------:R-:W-:Y:S02]  /*92d0*/  F2FP.BF16.F32.PACK_AB R108, RZ, R108 ;  /* 0x0000006cff6c723e */ /* 0x000fe400000010ff */
[C---:B------:R-:W-:Y:S01]  /*92e0*/  ISETP.GT.AND P2, PT, R3.reuse, 0x8, P1 ;  /* 0x000000080300780c */ /* 0x040fe20000f44270 */
[----:B------:R-:W-:Y:S01]  /*92f0*/  @P3 STG.E.U16 desc[UR36][R6.64+0x142], R107 ;  /* 0x0001426b06003986 */ /* 0x000fe2000c101524 */
[----:B------:R-:W-:Y:S02]  /*9300*/  ISETP.GT.AND P1, PT, R0, 0xb0, PT ;  /* 0x000000b00000780c */ /* 0x000fe40003f24270 */
[----:B------:R-:W-:Y:S01]  /*9310*/  F2FP.BF16.F32.PACK_AB R109, RZ, R109 ;  /* 0x0000006dff6d723e */ /* 0x000fe200000010ff */
[----:B------:R-:W-:Y:S01]  /*9320*/  @P4 STG.E.U16 desc[UR36][R4.64+0x150], R108 ;  /* 0x0001506c04004986 */ /* 0x000fe2000c101524 */
[----:B------:R-:W-:-:S02]  /*9330*/  ISETP.GT.AND P3, PT, R3, 0x8, P0 ;  /* 0x000000080300780c */ /* 0x000fc40000764270 */
[----:B------:R-:W-:Y:S01]  /*9340*/  ISETP.GT.AND P0, PT, R0, 0xb1, PT ;  /* 0x000000b10000780c */ /* 0x000fe20003f04270 */
[----:B------:R-:W-:Y:S01]  /*9350*/  @P5 STG.E.U16 desc[UR36][R4.64+0x152], R109 ;  /* 0x0001526d04005986 */ /* 0x000fe2000c101524 */
[C---:B------:R-:W-:Y:S02]  /*9360*/  ISETP.GT.AND P4, PT, R3.reuse, RZ, P1 ;  /* 0x000000ff0300720c */ /* 0x040fe40000f84270 */
[----:B------:R-:W-:Y:S02]  /*9370*/  F2FP.BF16.F32.PACK_AB R110, RZ, R110 ;  /* 0x0000006eff6e723e */ /* 0x000fe400000010ff */
[----:B------:R-:W-:Y:S02]  /*9380*/  ISETP.GT.AND P5, PT, R3, RZ, P0 ;  /* 0x000000ff0300720c */ /* 0x000fe400007a4270 */
[----:B------:R-:W-:Y:S01]  /*9390*/  F2FP.BF16.F32.PACK_AB R111, RZ, R111 ;  /* 0x0000006fff6f723e */ /* 0x000fe200000010ff */
[----:B------:R-:W-:Y:S01]  /*93a0*/  @P2 STG.E.U16 desc[UR36][R6.64+0x150], R110 ;  /* 0x0001506e06002986 */ /* 0x000fe2000c101524 */
[----:B------:R-:W-:-:S02]  /*93b0*/  F2FP.BF16.F32.PACK_AB R112, RZ, R112 ;  /* 0x00000070ff70723e */ /* 0x000fc400000010ff */
[C---:B------:R-:W-:Y:S01]  /*93c0*/  ISETP.GT.AND P2, PT, R3.reuse, 0x8, P1 ;  /* 0x000000080300780c */ /* 0x040fe20000f44270 */
[----:B------:R-:W-:Y:S01]  /*93d0*/  @P3 STG.E.U16 desc[UR36][R6.64+0x152], R111 ;  /* 0x0001526f06003986 */ /* 0x000fe2000c101524 */
[C---:B------:R-:W-:Y:S02]  /*93e0*/  ISETP.GT.AND P1, PT, R0.reuse, 0xb8, PT ;  /* 0x000000b80000780c */ /* 0x040fe40003f24270 */
[----:B------:R-:W-:Y:S01]  /*93f0*/  F2FP.BF16.F32.PACK_AB R113, RZ, R113 ;  /* 0x00000071ff71723e */ /* 0x000fe200000010ff */
[----:B------:R-:W-:Y:S01]  /*9400*/  @P4 STG.E.U16 desc[UR36][R4.64+0x160], R112 ;  /* 0x0001607004004986 */ /* 0x000fe2000c101524 */
[C---:B------:R-:W-:Y:S02]  /*9410*/  ISETP.GT.AND P3, PT, R3.reuse, 0x8, P0 ;  /* 0x000000080300780c */ /* 0x040fe40000764270 */
[----:B------:R-:W-:Y:S01]  /*9420*/  ISETP.GT.AND P0, PT, R0, 0xb9, PT ;  /* 0x000000b90000780c */ /* 0x000fe20003f04270 */
[----:B------:R-:W-:Y:S01]  /*9430*/  @P5 STG.E.U16 desc[UR36][R4.64+0x162], R113 ;  /* 0x0001627104005986 */ /* 0x000fe2000c101524 */
[----:B------:R-:W-:-:S02]  /*9440*/  ISETP.GT.AND P4, PT, R3, RZ, P1 ;  /* 0x000000ff0300720c */ /* 0x000fc40000f84270 */
[----:B------:R-:W-:Y:S02]  /*9450*/  F2FP.BF16.F32.PACK_AB R114, RZ, R114 ;  /* 0x00000072ff72723e */ /* 0x000fe400000010ff */
[C---:B------:R-:W-:Y:S02]  /*9460*/  ISETP.GT.AND P5, PT, R3.reuse, RZ, P0 ;  /* 0x000000ff0300720c */ /* 0x040fe400007a4270 */
[----:B------:R-:W-:Y:S01]  /*9470*/  F2FP.BF16.F32.PACK_AB R115, RZ, R115 ;  /* 0x00000073ff73723e */ /* 0x000fe200000010ff */
[----:B------:R-:W-:Y:S01]  /*9480*/  @P2 STG.E.U16 desc[UR36][R6.64+0x160], R114 ;  /* 0x0001607206002986 */ /* 0x000fe2000c101524 */
[----:B------:R-:W-:Y:S02]  /*9490*/  F2FP.BF16.F32.PACK_AB R116, RZ, R116 ;  /* 0x00000074ff74723e */ /* 0x000fe400000010ff */
        /* <DEDUP_REMOVED lines=65> */
[----:B------:R-:W-:Y:S02]  /*98b0*/  ISETP.GT.AND P5, PT, R3, RZ, P0 ;  /* 0x000000ff0300720c */ /* 0x000fe400007a4270 */
[----:B------:R-:W-:Y:S02]  /*98c0*/  F2FP.BF16.F32.PACK_AB R134, RZ, R134 ;  /* 0x00000086ff86723e */ /* 0x000fe400000010ff */
[----:B------:R-:W-:Y:S02]  /*98d0*/  F2FP.BF16.F32.PACK_AB R135, RZ, R135 ;  /* 0x00000087ff87723e */ /* 0x000fe400000010ff */
[----:B------:R-:W-:Y:S01]  /*98e0*/  F2FP.BF16.F32.PACK_AB R136, RZ, R136 ;  /* 0x00000088ff88723e */ /* 0x000fe200000010ff */
[----:B------:R-:W-:Y:S01]  /*98f0*/  @P2 STG.E.U16 desc[UR36][R6.64+0x1b0], R134 ;  /* 0x0001b08606002986 */ /* 0x000fe2000c101524 */
[----:B------:R-:W-:-:S02]  /*9900*/  F2FP.BF16.F32.PACK_AB R137, RZ, R137 ;  /* 0x00000089ff89723e */ /* 0x000fc400000010ff */
[C---:B------:R-:W-:Y:S01]  /*9910*/  ISETP.GT.AND P1, PT, R3.reuse, 0x8, P1 ;  /* 0x000000080300780c */ /* 0x040fe20000f24270 */
[----:B------:R-:W-:Y:S01]  /*9920*/  @P3 STG.E.U16 desc[UR36][R6.64+0x1b2], R135 ;  /* 0x0001b28706003986 */ /* 0x000fe2000c101524 */
[C---:B------:R-:W-:Y:S02]  /*9930*/  ISETP.GT.AND P2, PT, R3.reuse, 0x8, P0 ;  /* 0x000000080300780c */ /* 0x040fe40000744270 */
[C---:B------:R-:W-:Y:S01]  /*9940*/  ISETP.GT.AND P0, PT, R0.reuse, 0xe9, PT ;  /* 0x000000e90000780c */ /* 0x040fe20003f04270 */
[----:B------:R-:W-:Y:S01]  /*9950*/  @P4 STG.E.U16 desc[UR36][R4.64+0x1c0], R136 ;  /* 0x0001c08804004986 */ /* 0x000fe2000c101524 */
[----:B------:R-:W-:Y:S02]  /*9960*/  ISETP.GT.AND P4, PT, R0, 0xe8, PT ;  /* 0x000000e80000780c */ /* 0x000fe40003f84270 */
[----:B------:R-:W-:Y:S01]  /*9970*/  F2FP.BF16.F32.PACK_AB R138, RZ, R138 ;  /* 0x0000008aff8a723e */ /* 0x000fe200000010ff */
[----:B------:R-:W-:Y:S01]  /*9980*/  @P5 STG.E.U16 desc[UR36][R4.64+0x1c2], R137 ;  /* 0x0001c28904005986 */ /* 0x000fe2000c101524 */
[----:B------:R-:W-:-:S02]  /*9990*/  ISETP.GT.AND P5, PT, R3, RZ, P4 ;  /* 0x000000ff0300720c */ /* 0x000fc400027a4270 */
[----:B------:R-:W-:Y:S01]  /*99a0*/  F2FP.BF16.F32.PACK_AB R139, RZ, R139 ;  /* 0x0000008bff8b723e */ /* 0x000fe200000010ff */
[----:B------:R-:W-:Y:S01]  /*99b0*/  @P1 STG.E.U16 desc[UR36][R6.64+0x1c0], R138 ;  /* 0x0001c08a06001986 */ /* 0x000fe2000c101524 */
[----:B------:R-:W-:Y:S02]  /*99c0*/  F2FP.BF16.F32.PACK_AB R140, RZ, R140 ;  /* 0x0000008cff8c723e */ /* 0x000fe400000010ff */
[C---:B------:R-:W-:Y:S01]  /*99d0*/  ISETP.GT.AND P3, PT, R3.reuse, RZ, P0 ;  /* 0x000000ff0300720c */ /* 0x040fe20000764270 */
[----:B------:R-:W-:Y:S01]  /*99e0*/  @P2 STG.E.U16 desc[UR36][R6.64+0x1c2], R139 ;  /* 0x0001c28b06002986 */ /* 0x000fe2000c101524 */
[C---:B------:R-:W-:Y:S02]  /*99f0*/  ISETP.GT.AND P4, PT, R3.reuse, 0x8, P4 ;  /* 0x000000080300780c */ /* 0x040fe40002784270 */
[----:B------:R-:W-:Y:S02]  /*9a00*/  F2FP.BF16.F32.PACK_AB R141, RZ, R141 ;  /* 0x0000008dff8d723e */ /* 0x000fe400000010ff */
[----:B------:R-:W-:Y:S01]  /*9a10*/  F2FP.BF16.F32.PACK_AB R142, RZ, R142 ;  /* 0x0000008eff8e723e */ /* 0x000fe200000010ff */
[----:B------:R-:W-:Y:S01]  /*9a20*/  @P5 STG.E.U16 desc[UR36][R4.64+0x1d0], R140 ;  /* 0x0001d08c04005986 */ /* 0x000fe2000c101524 */
[----:B------:R-:W-:-:S02]  /*9a30*/  ISETP.GT.AND P5, PT, R3, 0x8, P0 ;  /* 0x000000080300780c */ /* 0x000fc400007a4270 */
[----:B------:R-:W-:Y:S02]  /*9a40*/  F2FP.BF16.F32.PACK_AB R143, RZ, R143 ;  /* 0x0000008fff8f723e */ /* 0x000fe400000010ff */
[C---:B------:R-:W-:Y:S01]  /*9a50*/  ISETP.GT.AND P0, PT, R0.reuse, 0xf1, PT ;  /* 0x000000f10000780c */ /* 0x040fe20003f04270 */
[----:B------:R-:W-:Y:S01]  /*9a60*/  @P3 STG.E.U16 desc[UR36][R4.64+0x1d2], R141 ;  /* 0x0001d28d04003986 */ /* 0x000fe2000c101524 */
[----:B------:R-:W-:Y:S02]  /*9a70*/  ISETP.GT.AND P3, PT, R0, 0xf0, PT ;  /* 0x000000f00000780c */ /* 0x000fe40003f64270 */
[----:B------:R-:W-:Y:S01]  /*9a80*/  F2FP.BF16.F32.PACK_AB R144, RZ, R144 ;  /* 0x00000090ff90723e */ /* 0x000fe200000010ff */
[----:B------:R-:W-:Y:S01]  /*9a90*/  @P4 STG.E.U16 desc[UR36][R6.64+0x1d0], R142 ;  /* 0x0001d08e06004986 */ /* 0x000fe2000c101524 */
[C---:B------:R-:W-:Y:S02]  /*9aa0*/  ISETP.GT.AND P4, PT, R3.reuse, RZ, P3 ;  /* 0x000000ff0300720c */ /* 0x040fe40001f84270 */
[C---:B------:R-:W-:Y:S01]  /*9ab0*/  ISETP.GT.AND P3, PT, R3.reuse, 0x8, P3 ;  /* 0x000000080300780c */ /* 0x040fe20001f64270 */
[----:B------:R-:W-:Y:S01]  /*9ac0*/  @P5 STG.E.U16 desc[UR36][R6.64+0x1d2], R143 ;  /* 0x0001d28f06005986 */ /* 0x000fe2000c101524 */
[----:B------:R-:W-:-:S02]  /*9ad0*/  ISETP.GT.AND P5, PT, R3, RZ, P0 ;  /* 0x000000ff0300720c */ /* 0x000fc400007a4270 */
[----:B------:R-:W-:Y:S02]  /*9ae0*/  F2FP.BF16.F32.PACK_AB R145, RZ, R145 ;  /* 0x00000091ff91723e */ /* 0x000fe400000010ff */
[C---:B------:R-:W-:Y:S02]  /*9af0*/  ISETP.GT.AND P0, PT, R3.reuse, 0x8, P0 ;  /* 0x000000080300780c */ /* 0x040fe40000704270 */
[C---:B------:R-:W-:Y:S02]  /*9b00*/  ISETP.GT.AND P1, PT, R0.reuse, 0xf9, PT ;  /* 0x000000f90000780c */ /* 0x040fe40003f24270 */
[----:B------:R-:W-:Y:S01]  /*9b10*/  ISETP.GT.AND P2, PT, R0, 0xf8, PT ;  /* 0x000000f80000780c */ /* 0x000fe20003f44270 */
[----:B------:R-:W-:Y:S01]  /*9b20*/  @P4 STG.E.U16 desc[UR36][R4.64+0x1e0], R144 ;  /* 0x0001e09004004986 */ /* 0x000fe2000c101524 */
[C---:B------:R-:W-:Y:S01]  /*9b30*/  ISETP.GT.AND P4, PT, R3.reuse, RZ, P1 ;  /* 0x000000ff0300720c */ /* 0x040fe20000f84270 */
[----:B------:R-:W-:Y:S01]  /*9b40*/  @P3 IMAD.MOV.U32 R2, RZ, RZ, R6 ;  /* 0x000000ffff023224 */ /* 0x000fe200078e0006 */
[C---:B------:R-:W-:Y:S01]  /*9b50*/  ISETP.GT.AND P1, PT, R3.reuse, 0x8, P1 ;  /* 0x000000080300780c */ /* 0x040fe20000f24270 */
[----:B------:R-:W-:Y:S01]  /*9b60*/  @P5 STG.E.U16 desc[UR36][R4.64+0x1e2], R145 ;  /* 0x0001e29104005986 */ /* 0x000fe2000c101524 */
[----:B------:R-:W-:-:S02]  /*9b70*/  ISETP.GT.AND P5, PT, R3, RZ, P2 ;  /* 0x000000ff0300720c */ /* 0x000fc400017a4270 */
[----:B------:R-:W-:Y:S01]  /*9b80*/  ISETP.GT.AND P2, PT, R3, 0x8, P2 ;  /* 0x000000080300780c */ /* 0x000fe20001744270 */
[----:B------:R-:W-:Y:S01]  /*9b90*/  @P3 IMAD.MOV.U32 R3, RZ, RZ, R7 ;  /* 0x000000ffff033224 */ /* 0x000fe200078e0007 */
[----:B------:R-:W-:Y:S02]  /*9ba0*/  F2FP.BF16.F32.PACK_AB R146, RZ, R146 ;  /* 0x00000092ff92723e */ /* 0x000fe400000010ff */
[----:B------:R-:W-:Y:S02]  /*9bb0*/  F2FP.BF16.F32.PACK_AB R147, RZ, R147 ;  /* 0x00000093ff93723e */ /* 0x000fe400000010ff */
[----:B------:R-:W-:Y:S01]  /*9bc0*/  F2FP.BF16.F32.PACK_AB R148, RZ, R148 ;  /* 0x00000094ff94723e */ /* 0x000fe200000010ff */
[----:B------:R0:W-:Y:S01]  /*9bd0*/  @P3 STG.E.U16 desc[UR36][R2.64+0x1e0], R146 ;  /* 0x0001e09202003986 */ /* 0x0001e2000c101524 */
[----:B------:R-:W-:Y:S02]  /*9be0*/  F2FP.BF16.F32.PACK_AB R149, RZ, R149 ;  /* 0x00000095ff95723e */ /* 0x000fe400000010ff */
[----:B------:R-:W-:-:S02]  /*9bf0*/  F2FP.BF16.F32.PACK_AB R150, RZ, R150 ;  /* 0x00000096ff96723e */ /* 0x000fc400000010ff */
[----:B------:R-:W-:Y:S01]  /*9c00*/  F2FP.BF16.F32.PACK_AB R151, RZ, R151 ;  /* 0x00000097ff97723e */ /* 0x000fe200000010ff */
[----:B0-----:R-:W-:Y:S02]  /*9c10*/  @P0 IMAD.MOV.U32 R2, RZ, RZ, R6 ;  /* 0x000000ffff020224 */ /* 0x001fe400078e0006 */
[----:B------:R-:W-:-:S05]  /*9c20*/  @P0 IMAD.MOV.U32 R3, RZ, RZ, R7 ;  /* 0x000000ffff030224 */ /* 0x000fca00078e0007 */
[----:B------:R0:W-:Y:S02]  /*9c30*/  @P0 STG.E.U16 desc[UR36][R2.64+0x1e2], R147 ;  /* 0x0001e29302000986 */ /* 0x0001e4000c101524 */
[----:B0-----:R-:W-:Y:S02]  /*9c40*/  @P5 IMAD.MOV.U32 R2, RZ, RZ, R4 ;  /* 0x000000ffff025224 */ /* 0x001fe400078e0004 */
[----:B------:R-:W-:-:S05]  /*9c50*/  @P5 IMAD.MOV.U32 R3, RZ, RZ, R5 ;  /* 0x000000ffff035224 */ /* 0x000fca00078e0005 */
[----:B------:R0:W-:Y:S04]  /*9c60*/  @P5 STG.E.U16 desc[UR36][R2.64+0x1f0], R148 ;  /* 0x0001f09402005986 */ /* 0x0001e8000c101524 */
[----:B------:R1:W-:Y:S01]  /*9c70*/  @P4 STG.E.U16 desc[UR36][R4.64+0x1f2], R149 ;  /* 0x0001f29504004986 */ /* 0x0003e2000c101524 */
[----:B0-----:R-:W-:Y:S02]  /*9c80*/  @P2 IMAD.MOV.U32 R2, RZ, RZ, R6 ;  /* 0x000000ffff022224 */ /* 0x001fe400078e0006 */
[----:B------:R-:W-:-:S05]  /*9c90*/  @P2 IMAD.MOV.U32 R3, RZ, RZ, R7 ;  /* 0x000000ffff032224 */ /* 0x000fca00078e0007 */
[----:B------:R1:W-:Y:S04]  /*9ca0*/  @P2 STG.E.U16 desc[UR36][R2.64+0x1f0], R150 ;  /* 0x0001f09602002986 */ /* 0x0003e8000c101524 */
[----:B------:R1:W-:Y:S02]  /*9cb0*/  @P1 STG.E.U16 desc[UR36][R6.64+0x1f2], R151 ;  /* 0x0001f29706001986 */ /* 0x0003e4000c101524 */
.L_x_286:
[----:B------:R-:W-:Y:S05]  /*9cc0*/  BSYNC B0 ;  /* 0x0000000000007941 */ /* 0x000fea0003800000 */
.L_x_32:
[----:B01----:R-:W2:Y:S01]  /*9cd0*/  LDL.64 R2, [R1] ;  /* 0x0000000001027983 */ /* 0x003ea20000100a00 */
[----:B------:R-:W-:Y:S01]  /*9ce0*/  ULDC.64 UR4, c[0x0][0x650] ;  /* 0x0001940000047ab9 */ /* 0x000fe20000000a00 */
[----:B------:R0:W-:Y:S01]  /*9cf0*/  SYNCS.ARRIVE.TRANS64.A1T0 RZ, [R160+UR45], RZ ;  /* 0x000000ffa0ff79a7 */ /* 0x0001e2000810002d */
[----:B------:R-:W-:Y:S01]  /*9d00*/  PRMT R0, RZ, 0x7610, R0 ;  /* 0x00007610ff007816 */ /* 0x000fe20000000000 */
[----:B------:R-:W-:Y:S02]  /*9d10*/  IMAD.MOV.U32 R19, RZ, RZ, -0x1 ;  /* 0xffffffffff137424 */ /* 0x000fe400078e00ff */
[----:B-----5:R-:W-:Y:S01]  /*9d20*/  IMAD.MOV.U32 R22, RZ, RZ, -0x1 ;  /* 0xffffffffff167424 */ /* 0x020fe200078e00ff */
[----:B--2---:R-:W-:-:S04]  /*9d30*/  LEA R18, P0, R2, R18, 0x1 ;  /* 0x0000001202127211 */ /* 0x004fc800078008ff */
[----:B------:R-:W-:Y:S01]  /*9d40*/  LEA.HI.X R17, R2, R17, R23, 0x1, P0 ;  /* 0x0000001102117211 */ /* 0x000fe200000f0c17 */
[----:B------:R-:W-:Y:S01]  /*9d50*/  IMAD.MOV.U32 R2, RZ, RZ, -0x1 ;  /* 0xffffffffff027424 */ /* 0x000fe200078e00ff */
[----:B------:R-:W-:-:S04]  /*9d60*/  ISETP.GE.U32.AND P0, PT, R18, UR4, PT ;  /* 0x0000000412007c0c */ /* 0x000fc8000bf06070 */
[----:B------:R-:W-:-:S13]  /*9d70*/  ISETP.GE.U32.AND.EX P0, PT, R17, UR5, PT, P0 ;  /* 0x0000000511007c0c */ /* 0x000fda000bf06100 */
[----:B0-----:R-:W-:Y:S05]  /*9d80*/  @P0 BRA `(.L_x_287) ;  /* 0x0000000400700947 */ /* 0x001fea0003800000 */
[----:B------:R-:W0:Y:S01]  /*9d90*/  S2R R10, SR_CTAID.X ;  /* 0x00000000000a7919 */ /* 0x000e220000002500 */
[----:B---34-:R-:W1:Y:S01]  /*9da0*/  LDC.64 R8, c[0x0][0x628] ;  /* 0x00018a00ff087b82 */ /* 0x018e620000000a00 */
[----:B------:R-:W-:Y:S01]  /*9db0*/  ULDC UR4, c[0x0][0x150] ;  /* 0x0000540000047ab9 */ /* 0x000fe20000000800 */
[----:B------:R-:W-:Y:S01]  /*9dc0*/  IMAD.MOV.U32 R6, RZ, RZ, R18 ;  /* 0x000000ffff067224 */ /* 0x000fe200078e0012 */
[----:B------:R-:W2:Y:S01]  /*9dd0*/  S2R R20, SR_CTAID.Y ;  /* 0x0000000000147919 */ /* 0x000ea20000002600 */
[----:B------:R-:W-:-:S04]  /*9de0*/  IMAD.MOV.U32 R7, RZ, RZ, R17 ;  /* 0x000000ffff077224 */ /* 0x000fc800078e0011 */
[----:B------:R-:W3:Y:S08]  /*9df0*/  LDC R15, c[0x0][0x144] ;  /* 0x00005100ff0f7b82 */ /* 0x000ef00000000800 */
[----:B------:R-:W4:Y:S08]  /*9e00*/  LDC R0, c[0x0][0x630] ;  /* 0x00018c00ff007b82 */ /* 0x000f300000000800 */
[----:B------:R-:W2:Y:S01]  /*9e10*/  LDC.64 R12, c[0x0][0x620] ;  /* 0x00018800ff0c7b82 */ /* 0x000ea20000000a00 */
[----:B-1----:R-:W-:-:S04]  /*9e20*/  ISETP.NE.U32.AND P0, PT, R8, RZ, PT ;  /* 0x000000ff0800720c */ /* 0x002fc80003f05070 */
[----:B------:R-:W-:Y:S02]  /*9e30*/  ISETP.NE.AND.EX P0, PT, R9, RZ, PT, P0 ;  /* 0x000000ff0900720c */ /* 0x000fe40003f05300 */
[----:B0-----:R-:W-:-:S05]  /*9e40*/  I2FP.F32.U32 R2, R10 ;  /* 0x0000000a00027245 */ /* 0x001fca0000201000 */
[----:B------:R-:W-:-:S04]  /*9e50*/  FMUL R2, R2, UR4 ;  /* 0x0000000402027c20 */ /* 0x000fc80008400000 */
[----:B------:R0:W1:Y:S02]  /*9e60*/  F2I.U32.TRUNC.NTZ R14, R2 ;  /* 0x00000002000e7305 */ /* 0x000064000020f000 */
[----:B---34-:R-:W-:Y:S05]  /*9e70*/  @!P0 BRA `(.L_x_288) ;  /* 0x0000000000288947 */ /* 0x018fea0003800000 */
[----:B------:R-:W3:Y:S02]  /*9e80*/  LDC R3, c[0x0][0x634] ;  /* 0x00018d00ff037b82 */ /* 0x000ee40000000800 */
[----:B---3--:R-:W-:-:S05]  /*9e90*/  IADD3 R7, P0, R18, R3, RZ ;  /* 0x0000000312077210 */ /* 0x008fca0007f1e0ff */
[----:B------:R-:W-:-:S04]  /*9ea0*/  IMAD.X R11, RZ, RZ, R17, P0 ;  /* 0x000000ffff0b7224 */ /* 0x000fc800000e0611 */
[----:B0-----:R-:W-:-:S04]  /*9eb0*/  IMAD.WIDE.U32 R2, R11, R8, RZ ;  /* 0x000000080b027225 */ /* 0x001fc800078e00ff */
[----:B------:R-:W-:-:S04]  /*9ec0*/  IMAD.WIDE.U32 R4, P0, R7, R9, R2 ;  /* 0x0000000907047225 */ /* 0x000fc80007800002 */
[----:B------:R-:W-:-:S04]  /*9ed0*/  IMAD.WIDE.U32 R2, R7, R8, RZ ;  /* 0x0000000807027225 */ /* 0x000fc800078e00ff */
[----:B------:R-:W-:Y:S01]  /*9ee0*/  IMAD.X R7, RZ, RZ, RZ, P0 ;  /* 0x000000ffff077224 */ /* 0x000fe200000e06ff */
[----:B------:R-:W-:Y:S01]  /*9ef0*/  IADD3 RZ, P0, R3, R4, RZ ;  /* 0x0000000403ff7210 */ /* 0x000fe20007f1e0ff */
[----:B------:R-:W-:-:S04]  /*9f00*/  IMAD.MOV.U32 R6, RZ, RZ, R5 ;  /* 0x000000ffff067224 */ /* 0x000fc800078e0005 */
[----:B------:R-:W-:-:S08]  /*9f10*/  IMAD.WIDE.U32.X R6, R11, R9, R6, P0 ;  /* 0x000000090b067225 */ /* 0x000fd000000e0406 */
.L_x_288:
[----:B------:R-:W3:Y:S01]  /*9f20*/  LDC.64 R26, c[0x0][0x640] ;  /* 0x00019000ff1a7b82 */ /* 0x000ee20000000a00 */
[-C--:B------:R-:W-:Y:S01]  /*9f30*/  SHF.R.U64 R11, R6, R0.reuse, R7 ;  /* 0x00000000060b7219 */ /* 0x080fe20000001207 */
[----:B------:R-:W-:Y:S01]  /*9f40*/  IMAD.MOV.U32 R19, RZ, RZ, R17 ;  /* 0x000000ffff137224 */ /* 0x000fe200078e0011 */
[----:B------:R-:W-:Y:S01]  /*9f50*/  SHF.R.U32.HI R0, RZ, R0, R7 ;  /* 0x00000000ff007219 */ /* 0x000fe20000011607 */
[----:B-1----:R-:W-:Y:S01]  /*9f60*/  IMAD.MOV R14, RZ, RZ, -R14 ;  /* 0x000000ffff0e7224 */ /* 0x002fe200078e0a0e */
[----:B------:R-:W-:Y:S01]  /*9f70*/  IADD3 R5, P0, RZ, -R11, RZ ;  /* 0x8000000bff057210 */ /* 0x000fe20007f1e0ff */
[----:B------:R-:W-:Y:S01]  /*9f80*/  ULDC UR4, c[0x0][0x154] ;  /* 0x0000550000047ab9 */ /* 0x000fe20000000800 */
[----:B------:R-:W-:Y:S01]  /*9f90*/  IMAD.MOV.U32 R7, RZ, RZ, 0x1 ;  /* 0x00000001ff077424 */ /* 0x000fe200078e00ff */
[----:B------:R-:W1:Y:S01]  /*9fa0*/  LDC R4, c[0x0][0x618] ;  /* 0x00018600ff047b82 */ /* 0x000e620000000800 */
[----:B------:R-:W-:Y:S02]  /*9fb0*/  IMAD R22, R15, R14, R10 ;  /* 0x0000000e0f167224 */ /* 0x000fe400078e020a */
[----:B------:R-:W-:-:S04]  /*9fc0*/  IMAD.X R3, RZ, RZ, ~R0, P0 ;  /* 0x000000ffff037224 */ /* 0x000fc800000e0e00 */
[-C--:B--2---:R-:W-:Y:S01]  /*9fd0*/  IMAD R0, R3, R12.reuse, RZ ;  /* 0x0000000c03007224 */ /* 0x084fe200078e02ff */
[----:B------:R-:W2:Y:S01]  /*9fe0*/  LDC R6, c[0x0][0x608] ;  /* 0x00018200ff067b82 */ /* 0x000ea20000000800 */
[----:B0-----:R-:W-:-:S04]  /*9ff0*/  IMAD.WIDE.U32 R2, R5, R12, R18 ;  /* 0x0000000c05027225 */ /* 0x001fc800078e0012 */
[----:B------:R-:W-:Y:S01]  /*a000*/  IMAD R5, R5, R13, R0 ;  /* 0x0000000d05057224 */ /* 0x000fe200078e0200 */
[----:B------:R-:W-:Y:S02]  /*a010*/  I2FP.F32.U32 R0, R20 ;  /* 0x0000001400007245 */ /* 0x000fe40000201000 */
[----:B------:R-:W0:Y:S01]  /*a020*/  LDC R24, c[0x0][0x658] ;  /* 0x00019600ff187b82 */ /* 0x000e220000000800 */
[----:B------:R-:W-:Y:S01]  /*a030*/  IMAD.IADD R3, R3, 0x1, R5 ;  /* 0x0000000103037824 */ /* 0x000fe200078e0205 */
[----:B---3--:R-:W-:Y:S01]  /*a040*/  ISETP.NE.U32.AND P0, PT, R26, RZ, PT ;  /* 0x000000ff1a00720c */ /* 0x008fe20003f05070 */
[----:B------:R-:W-:Y:S01]  /*a050*/  FMUL R0, R0, UR4 ;  /* 0x0000000400007c20 */ /* 0x000fe20008400000 */
[----:B------:R-:W-:Y:S02]  /*a060*/  IMAD.MOV.U32 R5, RZ, RZ, -0x1 ;  /* 0xffffffffff057424 */ /* 0x000fe400078e00ff */
[----:B------:R-:W-:Y:S01]  /*a070*/  ISETP.NE.AND.EX P0, PT, R27, RZ, PT, P0 ;  /* 0x000000ff1b00720c */ /* 0x000fe20003f05300 */
[----:B------:R3:W4:Y:S01]  /*a080*/  F2I.U32.TRUNC.NTZ R12, R0 ;  /* 0x00000000000c7305 */ /* 0x000722000020f000 */
[----:B------:R-:W3:Y:S01]  /*a090*/  LDC R15, c[0x0][0x148] ;  /* 0x00005200ff0f7b82 */ /* 0x000ee20000000800 */
[----:B-1----:R-:W-:-:S02]  /*a0a0*/  SHF.R.U64 R10, R2, R4, R3 ;  /* 0x00000004020a7219 */ /* 0x002fc40000001203 */
[----:B------:R-:W-:-:S05]  /*a0b0*/  SHF.R.U32.HI R3, RZ, R4, R3 ;  /* 0x00000004ff037219 */ /* 0x000fca0000011603 */
[----:B------:R-:W1:Y:S01]  /*a0c0*/  LDC R14, c[0x0][0x600] ;  /* 0x00018000ff0e7b82 */ /* 0x000e620000000800 */
[-CC-:B--2---:R-:W-:Y:S02]  /*a0d0*/  SHF.R.U64 R8, R10, R6.reuse, R3.reuse ;  /* 0x000000060a087219 */ /* 0x184fe40000001203 */
[----:B------:R-:W-:-:S05]  /*a0e0*/  SHF.R.U32.HI R3, RZ, R6, R3 ;  /* 0x00000006ff037219 */ /* 0x000fca0000011603 */
[----:B------:R-:W2:Y:S01]  /*a0f0*/  LDC R21, c[0x0][0x648] ;  /* 0x00019200ff157b82 */ /* 0x000ea20000000800 */
[-CC-:B0-----:R-:W-:Y:S02]  /*a100*/  SHF.R.U64 R13, R8, R24.reuse, R3.reuse ;  /* 0x00000018080d7219 */ /* 0x181fe40000001203 */
[-C--:B------:R-:W-:Y:S02]  /*a110*/  SHF.L.U32 R5, R5, R24.reuse, RZ ;  /* 0x0000001805057219 */ /* 0x080fe400000006ff */
[-C--:B------:R-:W-:Y:S01]  /*a120*/  SHF.R.U32.HI R3, RZ, R24.reuse, R3 ;  /* 0x00000018ff037219 */ /* 0x080fe20000011603 */
[----:B------:R-:W-:Y:S01]  /*a130*/  IMAD.MOV.U32 R2, RZ, RZ, R13 ;  /* 0x000000ffff027224 */ /* 0x000fe200078e000d */
[----:B------:R-:W-:Y:S01]  /*a140*/  SHF.L.U32 R24, R7, R24, RZ ;  /* 0x0000001807187219 */ /* 0x000fe200000006ff */
[----:B------:R-:W0:Y:S01]  /*a150*/  LDC R25, c[0x0][0x638] ;  /* 0x00018e00ff197b82 */ /* 0x000e220000000800 */
[----:B------:R-:W-:-:S07]  /*a160*/  LOP3.LUT R19, RZ, R5, RZ, 0x33, !PT ;  /* 0x00000005ff137212 */ /* 0x000fce00078e33ff */
[----:B------:R-:W0:Y:S01]  /*a170*/  LDC R28, c[0x0][0x610] ;  /* 0x00018400ff1c7b82 */ /* 0x000e220000000800 */
[----:B----4-:R-:W-:Y:S05]  /*a180*/  @!P0 BRA `(.L_x_289) ;  /* 0x0000000000288947 */ /* 0x010fea0003800000 */
[----:B---3--:R-:W3:Y:S02]  /*a190*/  LDC R0, c[0x0][0x64c] ;  /* 0x00019300ff007b82 */ /* 0x008ee40000000800 */
[----:B---3--:R-:W-:-:S05]  /*a1a0*/  IADD3 R7, P0, R13, R0, RZ ;  /* 0x000000000d077210 */ /* 0x008fca0007f1e0ff */
        /* <DEDUP_REMOVED lines=8> */
.L_x_289:
[----:B------:R-:W4:Y:S01]  /*a230*/  LDC R4, c[0x0][0x65c] ;  /* 0x00019700ff047b82 */ /* 0x000f220000000800 */
[----:B--23--:R-:W-:Y:S01]  /*a240*/  SHF.R.U64 R0, R2, R21, R3 ;  /* 0x0000001502007219 */ /* 0x00cfe20000001203 */
[----:B-1----:R-:W-:Y:S01]  /*a250*/  VIADD R3, R14, 0xffffffff ;  /* 0xffffffff0e037836 */ /* 0x002fe20000000000 */
[----:B------:R-:W-:Y:S01]  /*a260*/  LOP3.LUT R19, R8, R19, RZ, 0xc0, !PT ;  /* 0x0000001308137212 */ /* 0x000fe200078ec0ff */
[----:B------:R-:W-:Y:S02]  /*a270*/  IMAD.MOV R12, RZ, RZ, -R12 ;  /* 0x000000ffff0c7224 */ /* 0x000fe400078e0a0c */
[----:B------:R-:W-:Y:S01]  /*a280*/  IMAD.MOV R2, RZ, RZ, -R0 ;  /* 0x000000ffff027224 */ /* 0x000fe200078e0a00 */
[----:B------:R-:W-:Y:S01]  /*a290*/  LOP3.LUT R3, R10, R3, RZ, 0xc0, !PT ;  /* 0x000000030a037212 */ /* 0x000fe200078ec0ff */
[----:B------:R-:W-:Y:S02]  /*a2a0*/  IMAD R19, R24, R0, R19 ;  /* 0x0000000018137224 */ /* 0x000fe400078e0213 */
[----:B0-----:R-:W-:-:S04]  /*a2b0*/  IMAD R0, R2, R25, R13 ;  /* 0x0000001902007224 */ /* 0x001fc800078e020d */
[----:B------:R-:W-:Y:S01]  /*a2c0*/  IMAD R2, R0, R14, R3 ;  /* 0x0000000e00027224 */ /* 0x000fe200078e0203 */
[----:B----4-:R-:W-:Y:S01]  /*a2d0*/  ISETP.NE.AND P0, PT, R4, 0x1, PT ;  /* 0x000000010400780c */ /* 0x010fe20003f05270 */
[----:B------:R-:W-:-:S05]  /*a2e0*/  IMAD.MOV.U32 R4, RZ, RZ, 0x1 ;  /* 0x00000001ff047424 */ /* 0x000fca00078e00ff */
[----:B------:R-:W-:-:S07]  /*a2f0*/  PRMT R0, R4, 0x7610, R0 ;  /* 0x0000761004007816 */ /* 0x000fce0000000000 */
[----:B------:R-:W-:-:S04]  /*a300*/  @P0 IMAD R22, R15, R12, R20 ;  /* 0x0000000c0f160224 */ /* 0x000fc800078e0214 */
[----:B------:R-:W-:-:S05]  /*a310*/  IMAD R19, R19, R28, R22 ;  /* 0x0000001c13137224 */ /* 0x000fca00078e0216 */
[----:B------:R-:W-:Y:S02]  /*a320*/  SEL R22, R2, R19, !P0 ;  /* 0x0000001302167207 */ /* 0x000fe40004000000 */
[----:B------:R-:W-:Y:S01]  /*a330*/  SEL R19, R19, R2, !P0 ;  /* 0x0000000213137207 */ /* 0x000fe20004000000 */
[----:B------:R-:W-:-:S07]  /*a340*/  IMAD.MOV.U32 R2, RZ, RZ, R11 ;  /* 0x000000ffff027224 */ /* 0x000fce00078e000b */
.L_x_287:
[----:B------:R-:W-:Y:S02]  /*a350*/  LOP3.LUT P0, RZ, R0, 0xff, RZ, 0xc0, !PT ;  /* 0x000000ff00ff7812 */ /* 0x000fe4000780c0ff */
[----:B------:R-:W-:-:S11]  /*a360*/  LOP3.LUT R173, R173, 0x1, RZ, 0x3c, !PT ;  /* 0x00000001adad7812 */ /* 0x000fd600078e3cff */
[----:B------:R-:W-:Y:S05]  /*a370*/  @P0 BRA `(.L_x_290) ;  /* 0xffffff7000340947 */ /* 0x000fea000383ffff */
[----:B------:R-:W-:Y:S05]  /*a380*/  EXIT ;  /* 0x000000000000794d */ /* 0x000fea0003800000 */
.L_x_13:
[----:B------:R-:W-:-:S08]  /*a390*/  ISETP.NE.AND P0, PT, R0, RZ, PT ;  /* 0x000000ff0000720c */ /* 0x000fd00003f05270 */
[----:B0-----:R-:W0:-:S00]  /*a3a0*/  USETMAXREG.DEALLOC.CTAPOOL 0x28 ;  /* 0x00000028000079c8 */ /* 0x001e0000080e0500 */
[----:B------:R-:W-:Y:S05]  /*a3b0*/  @P0 EXIT ;  /* 0x000000000000094d */ /* 0x000fea0003800000 */
[----:B0-----:R-:W-:Y:S01]  /*a3c0*/  LOP3.LUT P0, RZ, R8, 0xff, RZ, 0xc0, !PT ;  /* 0x000000ff08ff7812 */ /* 0x001fe2000780c0ff */
[----:B------:R-:W-:Y:S02]  /*a3d0*/  IMAD.MOV.U32 R0, RZ, RZ, 0x1 ;  /* 0x00000001ff007424 */ /* 0x000fe400078e00ff */
[----:B------:R-:W-:-:S10]  /*a3e0*/  IMAD.MOV.U32 R7, RZ, RZ, RZ ;  /* 0x000000ffff077224 */ /* 0x000fd400078e00ff */
[----:B------:R-:W-:Y:S05]  /*a3f0*/  @!P0 BRA `(.L_x_291) ;  /* 0x0000000c00648947 */ /* 0x000fea0003800000 */
[----:B------:R-:W-:Y:S01]  /*a400*/  LOP3.LUT P0, RZ, R4, 0x1f, RZ, 0xc0, !PT ;  /* 0x0000001f04ff7812 */ /* 0x000fe2000780c0ff */
[----:B------:R-:W-:Y:S01]  /*a410*/  ULDC UR5, c[0x0][0x658] ;  /* 0x0001960000057ab9 */ /* 0x000fe20000000800 */
[----:B------:R-:W-:Y:S01]  /*a420*/  UMOV UR6, 0xffffffff ;  /* 0xffffffff00067882 */ /* 0x000fe20000000000 */
[----:B------:R-:W-:Y:S01]  /*a430*/  BSSY B0, `(.L_x_291) ;  /* 0x00000d5000007945 */ /* 0x000fe20003800000 */
[----:B------:R-:W-:Y:S01]  /*a440*/  USHF.L.U32 UR6, UR6, UR5, URZ ;  /* 0x0000000506067299 */ /* 0x000fe2000800063f */
[C---:B------:R-:W-:Y:S01]  /*a450*/  ISETP.NE.AND P2, PT, R3.reuse, RZ, PT ;  /* 0x000000ff0300720c */ /* 0x040fe20003f45270 */
[----:B------:R-:W-:Y:S01]  /*a460*/  IMAD.MOV.U32 R8, RZ, RZ, 0x1 ;  /* 0x00000001ff087424 */ /* 0x000fe200078e00ff */
[----:B------:R-:W-:Y:S01]  /*a470*/  ISETP.NE.OR P0, PT, R3, RZ, !P0 ;  /* 0x000000ff0300720c */ /* 0x000fe20004705670 */
[----:B------:R-:W-:Y:S01]  /*a480*/  IMAD.MOV.U32 R0, RZ, RZ, 0x1 ;  /* 0x00000001ff007424 */ /* 0x000fe200078e00ff */
[----:B------:R-:W-:Y:S01]  /*a490*/  LOP3.LUT R6, R16, 0x2, RZ, 0xfc, !PT ;  /* 0x0000000210067812 */ /* 0x000fe200078efcff */
[----:B------:R-:W-:Y:S01]  /*a4a0*/  IMAD.MOV.U32 R7, RZ, RZ, RZ ;  /* 0x000000ffff077224 */ /* 0x000fe200078e00ff */
[----:B------:R-:W-:Y:S01]  /*a4b0*/  ULDC UR4, c[0x0][0x600] ;  /* 0x0001800000047ab9 */ /* 0x000fe20000000800 */
[----:B------:R-:W-:Y:S01]  /*a4c0*/  UMOV UR7, 0x1 ;  /* 0x0000000100077882 */ /* 0x000fe20000000000 */
[----:B------:R-:W-:-:S02]  /*a4d0*/  UIADD3 UR28, UR40, 0x1, URZ ;  /* 0x00000001281c7890 */ /* 0x000fc4000fffe03f */
[----:B------:R-:W-:Y:S02]  /*a4e0*/  UIADD3 UR19, UR4, -0x1, URZ ;  /* 0xffffffff04137890 */ /* 0x000fe4000fffe03f */
[----:B------:R-:W-:Y:S02]  /*a4f0*/  USHF.L.U32 UR21, UR7, UR5, URZ ;  /* 0x0000000507157299 */ /* 0x000fe4000800063f */
[----:B------:R-:W-:Y:S01]  /*a500*/  ULOP3.LUT UR20, URZ, UR6, URZ, 0x33, !UPT ;  /* 0x000000063f147292 */ /* 0x000fe2000f8e333f */
[----:B------:R-:W-:-:S11]  /*a510*/  ULDC.64 UR26, c[0x0][0x198] ;  /* 0x00006600001a7ab9 */ /* 0x000fd60000000a00 */
.L_x_303:
[----:B------:R-:W-:-:S03]  /*a520*/  UMOV UR4, 0xffffffff ;  /* 0xffffffff00047882 */ /* 0x000fc60000000000 */
[----:B------:R-:W-:Y:S05]  /*a530*/  BRA.DIV UR4, `(.L_x_292) ;  /* 0x00000012044c7947 */ /* 0x000fea000b800000 */
[----:B------:R-:W-:-:S13]  /*a540*/  ELECT P6, URZ, PT ;  /* 0x00000000003f782f */ /* 0x000fda00038c0000 */
.L_x_317:
[----:B------:R-:W-:Y:S04]  /*a550*/  BSSY B1, `(.L_x_293) ;  /* 0x000004a000017945 */ /* 0x000fe80003800000 */
[----:B------:R-:W-:Y:S05]  /*a560*/  @!P6 BRA `(.L_x_294) ;  /* 0x000000040020e947 */ /* 0x000fea0003800000 */
[----:B------:R-:W0:Y:S02]  /*a570*/  LDC R3, c[0x0][0x28c] ;  /* 0x0000a300ff037b82 */ /* 0x000e240000000800 */
[----:B0-----:R-:W-:-:S13]  /*a580*/  ISETP.GE.AND P1, PT, R3, 0x1, PT ;  /* 0x000000010300780c */ /* 0x001fda0003f26270 */
[----:B------:R-:W-:Y:S05]  /*a590*/  @!P1 BRA `(.L_x_294) ;  /* 0x0000000400149947 */ /* 0x000fea0003800000 */
[----:B------:R-:W-:Y:S02]  /*a5a0*/  IMAD.SHL.U32 R22, R22, 0x100, RZ ;  /* 0x0000010016167824 */ /* 0x000fe400078e00ff */
[----:B------:R-:W-:Y:S02]  /*a5b0*/  IMAD.SHL.U32 R19, R19, 0x40, RZ ;  /* 0x0000004013137824 */ /* 0x000fe400078e00ff */
[----:B------:R-:W-:Y:S02]  /*a5c0*/  IMAD.MOV.U32 R12, RZ, RZ, RZ ;  /* 0x000000ffff0c7224 */ /* 0x000fe400078e00ff */
[----:B------:R-:W-:Y:S02]  /*a5d0*/  IMAD.U32 R13, RZ, RZ, UR28 ;  /* 0x0000001cff0d7e24 */ /* 0x000fe4000f8e00ff */
[----:B------:R-:W-:Y:S02]  /*a5e0*/  IMAD.MOV.U32 R3, RZ, RZ, R0 ;  /* 0x000000ffff037224 */ /* 0x000fe400078e0000 */
[----:B------:R-:W-:-:S02]  /*a5f0*/  IMAD.MOV.U32 R4, RZ, RZ, R7 ;  /* 0x000000ffff047224 */ /* 0x000fc400078e0007 */
[C---:B------:R-:W-:Y:S02]  /*a600*/  VIADD R14, R22.reuse, 0x40 ;  /* 0x00000040160e7836 */ /* 0x040fe40000000000 */
[C---:B------:R-:W-:Y:S02]  /*a610*/  VIADD R15, R22.reuse, 0x80 ;  /* 0x00000080160f7836 */ /* 0x040fe40000000000 */
[----:B------:R-:W-:-:S07]  /*a620*/  VIADD R20, R22, 0xc0 ;  /* 0x000000c016147836 */ /* 0x000fce0000000000 */
.L_x_298:
[----:B------:R-:W0:Y:S01]  /*a630*/  S2R R10, SR_CgaCtaId ;  /* 0x00000000000a7919 */ /* 0x000e220000008800 */
[----:B------:R-:W-:Y:S01]  /*a640*/  MOV R5, 0x400 ;  /* 0x0000040000057802 */ /* 0x000fe20000000f00 */
[----:B------:R-:W1:Y:S03]  /*a650*/  @!P2 LDC R9, c[0x0][0x500] ;  /* 0x00014000ff09ab82 */ /* 0x000e660000000800 */
[----:B0-----:R-:W-:Y:S02]  /*a660*/  LEA R11, R10, R5, 0x18 ;  /* 0x000000050a0b7211 */ /* 0x001fe400078ec0ff */
[----:B------:R-:W-:-:S03]  /*a670*/  SHF.L.U32 R5, R3, 0x1f, RZ ;  /* 0x0000001f03057819 */ /* 0x000fc600000006ff */
[----:B------:R-:W-:-:S04]  /*a680*/  IMAD R10, R4, 0x8, R11 ;  /* 0x00000008040a7824 */ /* 0x000fc800078e020b */
[----:B------:R-:W0:Y:S02]  /*a690*/  SYNCS.PHASECHK.TRANS64.TRYWAIT P1, [R10+URZ+0x28], R5 ;  /* 0x000028050a0075a7 */ /* 0x000e24000802017f */
[----:B01----:R-:W-:Y:S05]  /*a6a0*/  @!P1 BRA `(.L_x_295) ;  /* 0x0000001000109947 */ /* 0x003fea0003800000 */
.L_x_318:
[----:B0-----:R-:W-:Y:S01]  /*a6b0*/  PRMT R5, R6, 0x9910, RZ ;  /* 0x0000991006057816 */ /* 0x001fe200000000ff */
[----:B------:R0:W-:Y:S03]  /*a6c0*/  @!P2 SYNCS.ARRIVE.TRANS64 RZ, [R10+URZ], R9 ;  /* 0x000000090affa9a7 */ /* 0x0001e6000800003f */
[----:B------:R-:W-:-:S13]  /*a6d0*/  ISETP.NE.AND P1, PT, R5, 0x2, PT ;  /* 0x000000020500780c */ /* 0x000fda0003f25270 */
[----:B0-----:R-:W-:Y:S05]  /*a6e0*/  @P1 BRA `(.L_x_296) ;  /* 0x0000000000041947 */ /* 0x001fea0003800000 */
[----:B------:R-:W-:Y:S01]  /*a6f0*/  BPT.TRAP 0x1 ;  /* 0x000000040000795c */ /* 0x000fe20000300000 */
.L_x_296:
[----:B------:R-:W-:Y:S05]  /*a700*/  @P0 BRA `(.L_x_297) ;  /* 0x0000000000040947 */ /* 0x000fea0003800000 */
[----:B------:R-:W-:Y:S01]  /*a710*/  BPT.TRAP 0x1 ;  /* 0x000000040000795c */ /* 0x000fe20000300000 */
.L_x_297:
[--C-:B------:R-:W-:Y:S01]  /*a720*/  IMAD R5, R4, 0x2000, R11.reuse ;  /* 0x0000200004057824 */ /* 0x100fe200078e020b */
[----:B------:R-:W-:Y:S01]  /*a730*/  R2UR UR9, R10 ;  /* 0x000000000a0972ca */ /* 0x000fe200000e0000 */
[----:B------:R-:W-:Y:S01]  /*a740*/  IMAD R11, R4, 0x8000, R11 ;  /* 0x00008000040b7824 */ /* 0x000fe200078e020b */
[----:B------:R-:W-:Y:S01]  /*a750*/  R2UR UR10, R19 ;  /* 0x00000000130a72ca */ /* 0x000fe200000e0000 */
[----:B------:R-:W-:Y:S01]  /*a760*/  UIADD3 UR4, UP0, UR26, 0xf0, URZ ;  /* 0x000000f01a047890 */ /* 0x000fe2000ff1e03f */
[----:B------:R-:W-:Y:S01]  /*a770*/  R2UR UR7, R5 ;  /* 0x00000000050772ca */ /* 0x000fe200000e0000 */
[----:B------:R-:W-:Y:S01]  /*a780*/  UIADD3 UR6, UP1, UR26, 0x1f0, URZ ;  /* 0x000001f01a067890 */ /* 0x000fe2000ff3e03f */
[----:B------:R-:W-:Y:S01]  /*a790*/  R2UR UR13, R11 ;  /* 0x000000000b0d72ca */ /* 0x000fe200000e0000 */
[----:B------:R-:W-:Y:S01]  /*a7a0*/  UIADD3.X UR5, URZ, UR27, URZ, UP0, !UPT ;  /* 0x0000001b3f057290 */ /* 0x000fe200087fe43f */
[----:B------:R-:W-:Y:S01]  /*a7b0*/  R2UR UR11, R12 ;  /* 0x000000000c0b72ca */ /* 0x000fe200000e0000 */
[----:B------:R-:W-:Y:S01]  /*a7c0*/  VIADD R13, R13, 0xffffffff ;  /* 0xffffffff0d0d7836 */ /* 0x000fe20000000000 */
[----:B------:R-:W-:Y:S01]  /*a7d0*/  R2UR UR12, R2 ;  /* 0x00000000020c72ca */ /* 0x000fe200000e0000 */
[----:B------:R-:W-:Y:S01]  /*a7e0*/  UMOV UR14, 0x0 ;  /* 0x00000000000e7882 */ /* 0x000fe20000000000 */
[----:B------:R-:W-:Y:S01]  /*a7f0*/  R2UR UR22, R22 ;  /* 0x00000000161672ca */ /* 0x000fe200000e0000 */
[----:B------:R-:W-:Y:S01]  /*a800*/  UMOV UR15, 0x10000000 ;  /* 0x10000000000f7882 */ /* 0x000fe20000000000 */
[----:B------:R-:W-:Y:S01]  /*a810*/  R2UR UR23, R14 ;  /* 0x000000000e1772ca */ /* 0x000fe200000e0000 */
[----:B------:R-:W-:Y:S01]  /*a820*/  VIADD R4, R4, 0x1 ;  /* 0x0000000104047836 */ /* 0x000fe20000000000 */
[----:B------:R-:W-:Y:S01]  /*a830*/  R2UR UR24, R15 ;  /* 0x000000000f1872ca */ /* 0x000fe200000e0000 */
[----:B------:R-:W-:Y:S01]  /*a840*/  UIADD3 UR8, UR7, 0x180, URZ ;  /* 0x0000018007087890 */ /* 0x000fe2000fffe03f */
[----:B------:R-:W-:Y:S01]  /*a850*/  R2UR UR25, R20 ;  /* 0x00000000141972ca */ /* 0x000fe200000e0000 */
[----:B------:R-:W-:Y:S01]  /*a860*/  UIADD3.X UR7, URZ, UR27, URZ, UP1, !UPT ;  /* 0x0000001b3f077290 */ /* 0x000fe20008ffe43f */
[----:B------:R-:W-:Y:S01]  /*a870*/  ISETP.GT.AND P3, PT, R13, 0x1, PT ;  /* 0x000000010d00780c */ /* 0x000fe20003f64270 */
[----:B------:R-:W-:Y:S01]  /*a880*/  UIADD3 UR16, UR13, 0xa180, URZ ;  /* 0x0000a1800d107890 */ /* 0x000fe2000fffe03f */
[----:B------:R-:W-:Y:S01]  /*a890*/  ISETP.NE.AND P1, PT, R4, 0x5, PT ;  /* 0x000000050400780c */ /* 0x000fe20003f25270 */
[----:B------:R-:W-:Y:S01]  /*a8a0*/  UIADD3 UR17, UR13, 0xc180, URZ ;  /* 0x0000c1800d117890 */ /* 0x000fe2000fffe03f */
[----:B------:R-:W-:Y:S01]  /*a8b0*/  VIADD R12, R12, 0x40 ;  /* 0x000000400c0c7836 */ /* 0x000fe20000000000 */
[----:B------:R-:W-:Y:S01]  /*a8c0*/  UIADD3 UR18, UR13, 0xe180, URZ ;  /* 0x0000e1800d127890 */ /* 0x000fe2000fffe03f */
[----:B------:R0:W-:Y:S01]  /*a8d0*/  UTMALDG.3D [UR8], [UR4], desc[UR14] ;  /* 0x00000e08040075b4 */ /* 0x0001e20008011000 */
[----:B------:R-:W-:Y:S01]  /*a8e0*/  UIADD3 UR13, UR13, 0x10180, URZ ;  /* 0x000101800d0d7890 */ /* 0x000fe2000fffe03f */
[----:B------:R-:W-:-:S02]  /*a8f0*/  SEL R10, RZ, 0x1, P1 ;  /* 0x00000001ff0a7807 */ /* 0x000fc40000800000 */
[----:B------:R-:W-:Y:S02]  /*a900*/  SEL R4, R4, RZ, P1 ;  /* 0x000000ff04047207 */ /* 0x000fe40000800000 */
[----:B------:R-:W-:Y:S01]  /*a910*/  LOP3.LUT R3, R3, R10, RZ, 0x3c, !PT ;  /* 0x0000000a03037212 */ /* 0x000fe200078e3cff */
[----:B0-----:R-:W-:Y:S01]  /*a920*/  UMOV UR8, UR16 ;  /* 0x0000001000087c82 */ /* 0x001fe20008000000 */
[----:B------:R-:W-:Y:S02]  /*a930*/  UMOV UR10, UR22 ;  /* 0x00000016000a7c82 */ /* 0x000fe40008000000 */
[----:B------:R0:W-:Y:S02]  /*a940*/  UTMALDG.3D [UR8], [UR6], desc[UR14] ;  /* 0x00000e08060075b4 */ /* 0x0001e40008011000 */
[----:B0-----:R-:W-:Y:S01]  /*a950*/  UMOV UR8, UR17 ;  /* 0x0000001100087c82 */ /* 0x001fe20008000000 */
[----:B------:R-:W-:Y:S02]  /*a960*/  UMOV UR10, UR23 ;  /* 0x00000017000a7c82 */ /* 0x000fe40008000000 */
[----:B------:R0:W-:Y:S02]  /*a970*/  UTMALDG.3D [UR8], [UR6], desc[UR14] ;  /* 0x00000e08060075b4 */ /* 0x0001e40008011000 */
[----:B0-----:R-:W-:Y:S01]  /*a980*/  UMOV UR8, UR18 ;  /* 0x0000001200087c82 */ /* 0x001fe20008000000 */
[----:B------:R-:W-:-:S02]  /*a990*/  UMOV UR10, UR24 ;  /* 0x00000018000a7c82 */ /* 0x000fc40008000000 */
[----:B------:R0:W-:Y:S02]  /*a9a0*/  UTMALDG.3D [UR8], [UR6], desc[UR14] ;  /* 0x00000e08060075b4 */ /* 0x0001e40008011000 */
[----:B0-----:R-:W-:Y:S01]  /*a9b0*/  UMOV UR8, UR13 ;  /* 0x0000000d00087c82 */ /* 0x001fe20008000000 */
[----:B------:R-:W-:Y:S02]  /*a9c0*/  UMOV UR10, UR25 ;  /* 0x00000019000a7c82 */ /* 0x000fe40008000000 */
[----:B------:R0:W-:Y:S02]  /*a9d0*/  UTMALDG.3D [UR8], [UR6], desc[UR14] ;  /* 0x00000e08060075b4 */ /* 0x0001e40008011000 */
[----:B0-----:R-:W-:Y:S05]  /*a9e0*/  @P3 BRA `(.L_x_298) ;  /* 0xfffffffc00103947 */ /* 0x001fea000383ffff */
.L_x_294:
[----:B------:R-:W-:Y:S05]  /*a9f0*/  BSYNC B1 ;  /* 0x0000000000017941 */ /* 0x000fea0003800000 */
.L_x_293:
[----:B------:R-:W2:Y:S01]  /*aa00*/  LDL.64 R10, [R1] ;  /* 0x00000000010a7983 */ /* 0x000ea20000100a00 */
[----:B------:R-:W-:Y:S01]  /*aa10*/  LOP3.LUT P4, RZ, R8, 0xff, RZ, 0xc0, !PT ;  /* 0x000000ff08ff7812 */ /* 0x000fe2000788c0ff */
[----:B------:R-:W-:Y:S01]  /*aa20*/  VIADD R4, R7, UR40 ;  /* 0x0000002807047c36 */ /* 0x000fe20008000000 */
[----:B------:R-:W-:Y:S01]  /*aa30*/  ULDC.64 UR4, c[0x0][0x650] ;  /* 0x0001940000047ab9 */ /* 0x000fe20000000a00 */
[----:B------:R-:W-:Y:S01]  /*aa40*/  IMAD.U32 R7, RZ, RZ, UR40 ;  /* 0x00000028ff077e24 */ /* 0x000fe2000f8e00ff */
[----:B------:R-:W-:Y:S01]  /*aa50*/  UISETP.GE.U32.AND UP0, UPT, UR40, 0x5, UPT ;  /* 0x000000052800788c */ /* 0x000fe2000bf06070 */
[----:B------:R-:W-:Y:S01]  /*aa60*/  BSSY B1, `(.L_x_299) ;  /* 0x000006f000017945 */ /* 0x000fe20003800000 */
[----:B------:R-:W-:Y:S01]  /*aa70*/  ISETP.GT.U32.AND P1, PT, R4, 0x4, PT ;  /* 0x000000040400780c */ /* 0x000fe20003f24070 */
[----:B------:R-:W-:Y:S01]  /*aa80*/  IMAD.MOV.U32 R19, RZ, RZ, -0x1 ;  /* 0xffffffffff137424 */ /* 0x000fe200078e00ff */
[----:B------:R-:W-:Y:S01]  /*aa90*/  PRMT R8, RZ, 0x7610, R8 ;  /* 0x00007610ff087816 */ /* 0x000fe20000000008 */
[----:B------:R-:W-:Y:S01]  /*aaa0*/  IMAD.MOV.U32 R22, RZ, RZ, -0x1 ;  /* 0xffffffffff167424 */ /* 0x000fe200078e00ff */
[----:B------:R-:W-:-:S02]  /*aab0*/  ISETP.LT.U32.AND P1, PT, R7, 0x5, P1 ;  /* 0x000000050700780c */ /* 0x000fc40000f21070 */
[----:B------:R-:W-:Y:S01]  /*aac0*/  PLOP3.LUT P3, PT, PT, PT, UP0, 0x80, 0x0 ;  /* 0x000000000000781c */ /* 0x000fe20003f6f008 */
[----:B------:R-:W0:Y:S01]  /*aad0*/  @P4 S2R R3, SR_CgaCtaId ;  /* 0x0000000000034919 */ /* 0x000e220000008800 */
[----:B------:R-:W-:-:S04]  /*aae0*/  @P4 MOV R2, 0x400 ;  /* 0x0000040000024802 */ /* 0x000fc80000000f00 */
[----:B0-----:R-:W-:Y:S01]  /*aaf0*/  @P4 LEA R5, R3, R2, 0x18 ;  /* 0x0000000203054211 */ /* 0x001fe200078ec0ff */
[----:B------:R-:W-:-:S03]  /*ab00*/  IMAD.WIDE.U32 R2, R4, -0x33333333, RZ ;  /* 0xcccccccd04027825 */ /* 0x000fc600078e00ff */
[----:B------:R0:W-:Y:S01]  /*ab10*/  @P4 SYNCS.ARRIVE.TRANS64.A1T0 RZ, [R5+URZ+0x88], RZ ;  /* 0x000088ff05ff49a7 */ /* 0x0001e2000810003f */
[----:B------:R-:W-:Y:S01]  /*ab20*/  IMAD.MOV.U32 R2, RZ, RZ, -0x1 ;  /* 0xffffffffff027424 */ /* 0x000fe200078e00ff */
[----:B0-----:R-:W-:Y:S02]  /*ab30*/  SHF.R.U32.HI R5, RZ, 0x2, R3 ;  /* 0x00000002ff057819 */ /* 0x001fe40000011603 */
[----:B------:R-:W-:-:S03]  /*ab40*/  SEL R3, RZ, 0x1, !P1 ;  /* 0x00000001ff037807 */ /* 0x000fc60004800000 */
[----:B------:R-:W-:Y:S01]  /*ab50*/  IMAD R7, R5, -0x5, R4 ;  /* 0xfffffffb05077824 */ /* 0x000fe200078e0204 */
[----:B------:R-:W-:Y:S02]  /*ab60*/  LOP3.LUT R0, R0, R3, RZ, 0x3c, !PT ;  /* 0x0000000300007212 */ /* 0x000fe400078e3cff */
[----:B------:R-:W-:Y:S02]  /*ab70*/  PRMT R3, RZ, 0x7610, R3 ;  /* 0x00007610ff037816 */ /* 0x000fe40000000003 */
[----:B------:R-:W-:Y:S02]  /*ab80*/  @P3 LOP3.LUT R0, R0, 0x1, R5, 0x78, !PT ;  /* 0x0000000100003812 */ /* 0x000fe400078e7805 */
[----:B--2---:R-:W-:-:S04]  /*ab90*/  IADD3 R18, P4, R18, R10, RZ ;  /* 0x0000000a12127210 */ /* 0x004fc80007f9e0ff */
[----:B------:R-:W-:Y:S01]  /*aba0*/  ISETP.GE.U32.AND P1, PT, R18, UR4, PT ;  /* 0x0000000412007c0c */ /* 0x000fe2000bf26070 */
[----:B------:R-:W-:-:S05]  /*abb0*/  IMAD.X R17, R17, 0x1, R23, P4 ;  /* 0x0000000111117824 */ /* 0x000fca00020e0617 */
[----:B------:R-:W-:-:S13]  /*abc0*/  ISETP.GE.U32.AND.EX P1, PT, R17, UR5, PT, P1 ;  /* 0x0000000511007c0c */ /* 0x000fda000bf26110 */
[----:B------:R-:W-:Y:S05]  /*abd0*/  @P1 BRA `(.L_x_300) ;  /* 0x00000004005c1947 */ /* 0x000fea0003800000 */
[----:B------:R-:W0:Y:S01]  /*abe0*/  S2R R11, SR_CTAID.X ;  /* 0x00000000000b7919 */ /* 0x000e220000002500 */
[----:B------:R-:W-:Y:S01]  /*abf0*/  ULDC.64 UR4, c[0x0][0x628] ;  /* 0x00018a0000047ab9 */ /* 0x000fe20000000a00 */
[----:B------:R-:W1:Y:S01]  /*ac00*/  LDC R12, c[0x0][0x144] ;  /* 0x00005100ff0c7b82 */ /* 0x000e620000000800 */
[----:B------:R-:W-:Y:S01]  /*ac10*/  ISETP.NE.U32.AND P1, PT, RZ, UR4, PT ;  /* 0x00000004ff007c0c */ /* 0x000fe2000bf25070 */
[----:B------:R-:W2:Y:S01]  /*ac20*/  S2R R9, SR_CTAID.Y ;  /* 0x0000000000097919 */ /* 0x000ea20000002600 */
[----:B------:R-:W-:Y:S01]  /*ac30*/  ULDC UR6, c[0x0][0x150] ;  /* 0x0000540000067ab9 */ /* 0x000fe20000000800 */
[----:B------:R-:W-:Y:S01]  /*ac40*/  ULDC UR7, c[0x0][0x630] ;  /* 0x00018c0000077ab9 */ /* 0x000fe20000000800 */
[----:B------:R-:W-:Y:S01]  /*ac50*/  ISETP.NE.AND.EX P1, PT, RZ, UR5, PT, P1 ;  /* 0x00000005ff007c0c */ /* 0x000fe2000bf25310 */
[----:B------:R-:W-:Y:S01]  /*ac60*/  IMAD.MOV.U32 R2, RZ, RZ, R18 ;  /* 0x000000ffff027224 */ /* 0x000fe200078e0012 */
[----:B0-----:R-:W-:-:S05]  /*ac70*/  I2FP.F32.U32 R3, R11 ;  /* 0x0000000b00037245 */ /* 0x001fca0000201000 */
[----:B------:R-:W-:Y:S01]  /*ac80*/  FMUL R14, R3, UR6 ;  /* 0x00000006030e7c20 */ /* 0x000fe20008400000 */
[----:B------:R-:W-:-:S05]  /*ac90*/  IMAD.MOV.U32 R3, RZ, RZ, R17 ;  /* 0x000000ffff037224 */ /* 0x000fca00078e0011 */
[----:B--2---:R-:W-:Y:S05]  /*aca0*/  @!P1 BRA `(.L_x_301) ;  /* 0x0000000000289947 */ /* 0x004fea0003800000 */
[----:B------:R-:W-:Y:S02]  /*acb0*/  ULDC UR6, c[0x0][0x634] ;  /* 0x00018d0000067ab9 */ /* 0x000fe40000000800 */
[----:B------:R-:W-:-:S05]  /*acc0*/  IADD3 R3, P1, R18, UR6, RZ ;  /* 0x0000000612037c10 */ /* 0x000fca000ff3e0ff */
[----:B------:R-:W-:-:S04]  /*acd0*/  IMAD.X R13, RZ, RZ, R17, P1 ;  /* 0x000000ffff0d7224 */ /* 0x000fc800008e0611 */
[----:B------:R-:W-:-:S04]  /*ace0*/  IMAD.WIDE.U32 R4, R13, UR4, RZ ;  /* 0x000000040d047c25 */ /* 0x000fc8000f8e00ff */
[----:B------:R-:W-:-:S04]  /*acf0*/  IMAD.WIDE.U32 R4, P1, R3, UR5, R4 ;  /* 0x0000000503047c25 */ /* 0x000fc8000f820004 */
[----:B------:R-:W-:-:S04]  /*ad00*/  IMAD.WIDE.U32 R2, R3, UR4, RZ ;  /* 0x0000000403027c25 */ /* 0x000fc8000f8e00ff */
[----:B------:R-:W-:Y:S01]  /*ad10*/  IMAD.MOV.U32 R2, RZ, RZ, R5 ;  /* 0x000000ffff027224 */ /* 0x000fe200078e0005 */
[----:B------:R-:W-:Y:S01]  /*ad20*/  IADD3 RZ, P3, R3, R4, RZ ;  /* 0x0000000403ff7210 */ /* 0x000fe20007f7e0ff */
[----:B------:R-:W-:-:S04]  /*ad30*/  IMAD.X R3, RZ, RZ, RZ, P1 ;  /* 0x000000ffff037224 */ /* 0x000fc800008e06ff */
[----:B------:R-:W-:-:S08]  /*ad40*/  IMAD.WIDE.U32.X R2, R13, UR5, R2, P3 ;  /* 0x000000050d027c25 */ /* 0x000fd000098e0402 */
.L_x_301:
[--C-:B------:R-:W-:Y:S01]  /*ad50*/  SHF.R.U64 R10, R2, UR7, R3.reuse ;  /* 0x00000007020a7c19 */ /* 0x100fe20008001203 */
[----:B------:R-:W0:Y:S01]  /*ad60*/  F2I.U32.TRUNC.NTZ R14, R14 ;  /* 0x0000000e000e7305 */ /* 0x000e22000020f000 */
[----:B------:R-:W-:Y:S01]  /*ad70*/  SHF.R.U32.HI R2, RZ, UR7, R3 ;  /* 0x00000007ff027c19 */ /* 0x000fe20008011603 */
[----:B------:R-:W-:Y:S01]  /*ad80*/  ULDC.64 UR4, c[0x0][0x620] ;  /* 0x0001880000047ab9 */ /* 0x000fe20000000a00 */
[----:B------:R-:W-:Y:S01]  /*ad90*/  IADD3 R5, P1, RZ, -R10, RZ ;  /* 0x8000000aff057210 */ /* 0x000fe20007f3e0ff */
[----:B------:R-:W-:Y:S01]  /*ada0*/  IMAD.MOV.U32 R3, RZ, RZ, R17 ;  /* 0x000000ffff037224 */ /* 0x000fe200078e0011 */
[----:B------:R-:W-:-:S03]  /*adb0*/  ULDC.64 UR6, c[0x0][0x640] ;  /* 0x0001900000067ab9 */ /* 0x000fc60000000a00 */
[----:B------:R-:W-:Y:S01]  /*adc0*/  IMAD.X R2, RZ, RZ, ~R2, P1 ;  /* 0x000000ffff027224 */ /* 0x000fe200008e0e02 */
[----:B------:R-:W-:-:S03]  /*add0*/  ISETP.NE.U32.AND P1, PT, RZ, UR6, PT ;  /* 0x00000006ff007c0c */ /* 0x000fc6000bf25070 */
[----:B------:R-:W-:Y:S01]  /*ade0*/  IMAD R4, R2, UR4, RZ ;  /* 0x0000000402047c24 */ /* 0x000fe2000f8e02ff */
[----:B------:R-:W-:Y:S01]  /*adf0*/  ISETP.NE.AND.EX P1, PT, RZ, UR7, PT, P1 ;  /* 0x00000007ff007c0c */ /* 0x000fe2000bf25310 */
[----:B------:R-:W-:-:S04]  /*ae00*/  IMAD.MOV.U32 R2, RZ, RZ, R18 ;  /* 0x000000ffff027224 */ /* 0x000fc800078e0012 */
[----:B------:R-:W-:Y:S01]  /*ae10*/  IMAD.WIDE.U32 R2, R5, UR4, R2 ;  /* 0x0000000405027c25 */ /* 0x000fe2000f8e0002 */
[----:B------:R-:W-:-:S03]  /*ae20*/  ULDC UR4, c[0x0][0x618] ;  /* 0x0001860000047ab9 */ /* 0x000fc60000000800 */
[----:B------:R-:W-:Y:S01]  /*ae30*/  IMAD R5, R5, UR5, R4 ;  /* 0x0000000505057c24 */ /* 0x000fe2000f8e0204 */
[----:B------:R-:W-:Y:S01]  /*ae40*/  ULDC UR5, c[0x0][0x154] ;  /* 0x0000550000057ab9 */ /* 0x000fe20000000800 */
[----:B0-----:R-:W-:Y:S02]  /*ae50*/  IMAD.MOV R4, RZ, RZ, -R14 ;  /* 0x000000ffff047224 */ /* 0x001fe400078e0a0e */
[----:B------:R-:W0:Y:S01]  /*ae60*/  LDC R14, c[0x0][0x148] ;  /* 0x00005200ff0e7b82 */ /* 0x000e220000000800 */
[----:B------:R-:W-:Y:S02]  /*ae70*/  IMAD.IADD R3, R3, 0x1, R5 ;  /* 0x0000000103037824 */ /* 0x000fe400078e0205 */
[----:B-1----:R-:W-:Y:S01]  /*ae80*/  IMAD R11, R12, R4, R11 ;  /* 0x000000040c0b7224 */ /* 0x002fe200078e020b */
[----:B------:R-:W-:Y:S02]  /*ae90*/  I2FP.F32.U32 R4, R9 ;  /* 0x0000000900047245 */ /* 0x000fe40000201000 */
[----:B------:R-:W-:-:S02]  /*aea0*/  SHF.R.U64 R12, R2, UR4, R3 ;  /* 0x00000004020c7c19 */ /* 0x000fc40008001203 */
[----:B------:R-:W-:Y:S01]  /*aeb0*/  SHF.R.U32.HI R3, RZ, UR4, R3 ;  /* 0x00000004ff037c19 */ /* 0x000fe20008011603 */
[----:B------:R-:W-:Y:S01]  /*aec0*/  FMUL R4, R4, UR5 ;  /* 0x0000000504047c20 */ /* 0x000fe20008400000 */
[----:B------:R-:W-:Y:S02]  /*aed0*/  ULDC UR4, c[0x0][0x608] ;  /* 0x0001820000047ab9 */ /* 0x000fe40000000800 */
[--C-:B------:R-:W-:Y:S01]  /*aee0*/  SHF.R.U64 R15, R12, UR4, R3.reuse ;  /* 0x000000040c0f7c19 */ /* 0x100fe20008001203 */
[----:B------:R1:W2:Y:S01]  /*aef0*/  F2I.U32.TRUNC.NTZ R20, R4 ;  /* 0x0000000400147305 */ /* 0x0002a2000020f000 */
[----:B------:R-:W-:Y:S01]  /*af00*/  SHF.R.U32.HI R2, RZ, UR4, R3 ;  /* 0x00000004ff027c19 */ /* 0x000fe20008011603 */
[----:B------:R-:W-:-:S03]  /*af10*/  ULDC UR4, c[0x0][0x658] ;  /* 0x0001960000047ab9 */ /* 0x000fc60000000800 */
[--C-:B------:R-:W-:Y:S02]  /*af20*/  SHF.R.U64 R13, R15, UR4, R2.reuse ;  /* 0x000000040f0d7c19 */ /* 0x100fe40008001202 */
[----:B------:R-:W-:-:S03]  /*af30*/  SHF.R.U32.HI R19, RZ, UR4, R2 ;  /* 0x00000004ff137c19 */ /* 0x000fc60008011602 */
[----:B------:R-:W-:Y:S02]  /*af40*/  IMAD.MOV.U32 R2, RZ, RZ, R13 ;  /* 0x000000ffff027224 */ /* 0x000fe400078e000d */
[----:B------:R-:W-:Y:S01]  /*af50*/  IMAD.MOV.U32 R3, RZ, RZ, R19 ;  /* 0x000000ffff037224 */ /* 0x000fe200078e0013 */
[----:B-1----:R-:W-:Y:S06]  /*af60*/  @!P1 BRA `(.L_x_302) ;  /* 0x0000000000289947 */ /* 0x002fec0003800000 */
        /* <DEDUP_REMOVED lines=10> */
.L_x_302:
[----:B------:R-:W1:Y:S01]  /*b010*/  LDC R4, c[0x0][0x65c] ;  /* 0x00019700ff047b82 */ /* 0x000e620000000800 */
[----:B------:R-:W-:Y:S01]  /*b020*/  ULDC UR4, c[0x0][0x648] ;  /* 0x0001920000047ab9 */ /* 0x000fe20000000800 */
[----:B------:R-:W-:Y:S01]  /*b030*/  LOP3.LUT R15, R15, UR20, RZ, 0xc0, !PT ;  /* 0x000000140f0f7c12 */ /* 0x000fe2000f8ec0ff */
[----:B--2---:R-:W-:Y:S01]  /*b040*/  IMAD.MOV R20, RZ, RZ, -R20 ;  /* 0x000000ffff147224 */ /* 0x004fe200078e0a14 */
[----:B------:R-:W-:Y:S01]  /*b050*/  SHF.R.U64 R2, R2, UR4, R3 ;  /* 0x0000000402027c19 */ /* 0x000fe20008001203 */
[----:B------:R-:W-:Y:S01]  /*b060*/  ULDC UR4, c[0x0][0x638] ;  /* 0x00018e0000047ab9 */ /* 0x000fe20000000800 */
[----:B------:R-:W-:Y:S01]  /*b070*/  LOP3.LUT R12, R12, UR19, RZ, 0xc0, !PT ;  /* 0x000000130c0c7c12 */ /* 0x000fe2000f8ec0ff */
[----:B------:R-:W-:Y:S01]  /*b080*/  ULDC UR5, c[0x0][0x610] ;  /* 0x0001840000057ab9 */ /* 0x000fe20000000800 */
[----:B------:R-:W-:Y:S01]  /*b090*/  IMAD.MOV.U32 R3, RZ, RZ, 0x1 ;  /* 0x00000001ff037424 */ /* 0x000fe200078e00ff */
[----:B-1----:R-:W-:Y:S01]  /*b0a0*/  ISETP.NE.AND P1, PT, R4, 0x1, PT ;  /* 0x000000010400780c */ /* 0x002fe20003f25270 */
[----:B------:R-:W-:-:S02]  /*b0b0*/  IMAD.MOV R4, RZ, RZ, -R2 ;  /* 0x000000ffff047224 */ /* 0x000fc400078e0a02 */
[----:B------:R-:W-:Y:S02]  /*b0c0*/  IMAD R2, R2, UR21, R15 ;  /* 0x0000001502027c24 */ /* 0x000fe4000f8e020f */
[----:B------:R-:W-:Y:S01]  /*b0d0*/  IMAD R13, R4, UR4, R13 ;  /* 0x00000004040d7c24 */ /* 0x000fe2000f8e020d */
[----:B------:R-:W-:-:S07]  /*b0e0*/  ULDC UR4, c[0x0][0x600] ;  /* 0x0001800000047ab9 */ /* 0x000fce0000000800 */
[----:B0-----:R-:W-:-:S04]  /*b0f0*/  @P1 IMAD R11, R14, R20, R9 ;  /* 0x000000140e0b1224 */ /* 0x001fc800078e0209 */
[----:B------:R-:W-:Y:S02]  /*b100*/  IMAD R11, R2, UR5, R11 ;  /* 0x00000005020b7c24 */ /* 0x000fe4000f8e020b */
[----:B------:R-:W-:-:S05]  /*b110*/  IMAD R2, R13, UR4, R12 ;  /* 0x000000040d027c24 */ /* 0x000fca000f8e020c */
[----:B------:R-:W-:Y:S02]  /*b120*/  SEL R22, R2, R11, !P1 ;  /* 0x0000000b02167207 */ /* 0x000fe40004800000 */
[----:B------:R-:W-:Y:S01]  /*b130*/  SEL R19, R11, R2, !P1 ;  /* 0x000000020b137207 */ /* 0x000fe20004800000 */
[----:B------:R-:W-:-:S07]  /*b140*/  IMAD.MOV.U32 R2, RZ, RZ, R10 ;  /* 0x000000ffff027224 */ /* 0x000fce00078e000a */
.L_x_300:
[----:B------:R-:W-:Y:S05]  /*b150*/  BSYNC B1 ;  /* 0x0000000000017941 */ /* 0x000fea0003800000 */
.L_x_299:
[----:B------:R-:W-:-:S13]  /*b160*/  LOP3.LUT P1, RZ, R3, 0xff, RZ, 0xc0, !PT ;  /* 0x000000ff03ff7812 */ /* 0x000fda000782c0ff */
[----:B------:R-:W-:Y:S05]  /*b170*/  @P1 BRA `(.L_x_303) ;  /* 0xfffffff000e81947 */ /* 0x000fea000383ffff */
[----:B------:R-:W-:Y:S05]  /*b180*/  BSYNC B0 ;  /* 0x0000000000007941 */ /* 0x000fea0003800000 */
.L_x_291:
[----:B------:R-:W-:-:S03]  /*b190*/  UMOV UR4, 0xffffffff ;  /* 0xffffffff00047882 */ /* 0x000fc60000000000 */
[----:B------:R-:W-:Y:S05]  /*b1a0*/  BRA.DIV UR4, `(.L_x_304) ;  /* 0x0000000604647947 */ /* 0x000fea000b800000 */
[----:B------:R-:W-:-:S13]  /*b1b0*/  ELECT P6, URZ, PT ;  /* 0x00000000003f782f */ /* 0x000fda00038c0000 */
.L_x_321:
[----:B------:R-:W-:Y:S04]  /*b1c0*/  BSSY B0, `(.L_x_305) ;  /* 0x0000034000007945 */ /* 0x000fe80003800000 */
[----:B------:R-:W-:Y:S05]  /*b1d0*/  @!P6 BRA `(.L_x_306) ;  /* 0x0000000000c8e947 */ /* 0x000fea0003800000 */
[----:B------:R-:W-:-:S04]  /*b1e0*/  LOP3.LUT R16, R16, 0x2, RZ, 0xfc, !PT ;  /* 0x0000000210107812 */ /* 0x000fc800078efcff */
[----:B------:R-:W-:-:S13]  /*b1f0*/  ISETP.NE.AND P0, PT, R16, 0x3, PT ;  /* 0x000000031000780c */ /* 0x000fda0003f05270 */
[----:B------:R-:W-:Y:S05]  /*b200*/  @!P0 BRA `(.L_x_307) ;  /* 0x0000000000048947 */ /* 0x000fea0003800000 */
[----:B------:R-:W-:Y:S01]  /*b210*/  BPT.TRAP 0x1 ;  /* 0x000000040000795c */ /* 0x000fe20000300000 */
.L_x_307:
[----:B------:R-:W0:Y:S01]  /*b220*/  S2R R3, SR_CgaCtaId ;  /* 0x0000000000037919 */ /* 0x000e220000008800 */
[----:B------:R-:W-:Y:S02]  /*b230*/  MOV R2, 0x400 ;  /* 0x0000040000027802 */ /* 0x000fe40000000f00 */
[----:B------:R-:W-:Y:S02]  /*b240*/  SHF.L.U32 R4, R0, 0x1f, RZ ;  /* 0x0000001f00047819 */ /* 0x000fe400000006ff */
[----:B0-----:R-:W-:-:S05]  /*b250*/  LEA R2, R3, R2, 0x18 ;  /* 0x0000000203027211 */ /* 0x001fca00078ec0ff */
[----:B------:R-:W-:-:S04]  /*b260*/  VIADD R2, R2, 0x28 ;  /* 0x0000002802027836 */ /* 0x000fc80000000000 */
[C---:B------:R-:W-:Y:S02]  /*b270*/  IMAD R9, R7.reuse, 0x8, R2 ;  /* 0x0000000807097824 */ /* 0x040fe400078e0202 */
[----:B------:R-:W-:Y:S02]  /*b280*/  VIADD R7, R7, 0x1 ;  /* 0x0000000107077836 */ /* 0x000fe40000000000 */
[----:B------:R-:W0:Y:S03]  /*b290*/  SYNCS.PHASECHK.TRANS64.TRYWAIT P0, [R9+URZ], R4 ;  /* 0x00000004090075a7 */ /* 0x000e26000800017f */
[----:B------:R-:W-:-:S04]  /*b2a0*/  ISETP.NE.AND P1, PT, R7, 0x5, PT ;  /* 0x000000050700780c */ /* 0x000fc80003f25270 */
[----:B------:R-:W-:Y:S02]  /*b2b0*/  SEL R3, RZ, 0x1, P1 ;  /* 0x00000001ff037807 */ /* 0x000fe40000800000 */
[----:B------:R-:W-:Y:S02]  /*b2c0*/  SEL R7, R7, RZ, P1 ;  /* 0x000000ff07077207 */ /* 0x000fe40000800000 */
[----:B------:R-:W-:-:S03]  /*b2d0*/  LOP3.LUT R6, R0, R3, RZ, 0x3c, !PT ;  /* 0x0000000300067212 */ /* 0x000fc600078e3cff */
[----:B------:R-:W-:Y:S01]  /*b2e0*/  IMAD R8, R7, 0x8, R2 ;  /* 0x0000000807087824 */ /* 0x000fe200078e0202 */
[----:B------:R-:W-:Y:S01]  /*b2f0*/  SHF.L.U32 R5, R6, 0x1f, RZ ;  /* 0x0000001f06057819 */ /* 0x000fe200000006ff */
[----:B0-----:R-:W-:Y:S06]  /*b300*/  @!P0 BRA `(.L_x_308) ;  /* 0x00000004002c8947 */ /* 0x001fec0003800000 */
.L_x_322:
[----:B------:R-:W1:Y:S01]  /*b310*/  SYNCS.PHASECHK.TRANS64.TRYWAIT P0, [R8+URZ], R5 ;  /* 0x00000005080075a7 */ /* 0x000e62000800017f */
[----:B------:R-:W-:-:S05]  /*b320*/  VIADD R0, R7, 0x1 ;  /* 0x0000000107007836 */ /* 0x000fca0000000000 */
[----:B------:R-:W-:-:S04]  /*b330*/  ISETP.NE.AND P1, PT, R0, 0x5, PT ;  /* 0x000000050000780c */ /* 0x000fc80003f25270 */
[----:B------:R-:W-:Y:S02]  /*b340*/  SEL R3, RZ, 0x1, P1 ;  /* 0x00000001ff037807 */ /* 0x000fe40000800000 */
[----:B------:R-:W-:Y:S02]  /*b350*/  SEL R7, R0, RZ, P1 ;  /* 0x000000ff00077207 */ /* 0x000fe40000800000 */
[----:B------:R-:W-:-:S03]  /*b360*/  LOP3.LUT R6, R6, R3, RZ, 0x3c, !PT ;  /* 0x0000000306067212 */ /* 0x000fc600078e3cff */
[----:B0-----:R-:W-:Y:S01]  /*b370*/  IMAD R9, R7, 0x8, R2 ;  /* 0x0000000807097824 */ /* 0x001fe200078e0202 */
[----:B------:R-:W-:Y:S01]  /*b380*/  SHF.L.U32 R4, R6, 0x1f, RZ ;  /* 0x0000001f06047819 */ /* 0x000fe200000006ff */
[----:B-1----:R-:W-:Y:S06]  /*b390*/  @!P0 BRA `(.L_x_309) ;  /* 0x00000004001c8947 */ /* 0x002fec0003800000 */
.L_x_323:
[----:B------:R-:W1:Y:S01]  /*b3a0*/  SYNCS.PHASECHK.TRANS64.TRYWAIT P0, [R9+URZ], R4 ;  /* 0x00000004090075a7 */ /* 0x000e62000800017f */
[----:B------:R-:W-:-:S05]  /*b3b0*/  VIADD R0, R7, 0x1 ;  /* 0x0000000107007836 */ /* 0x000fca0000000000 */
[----:B------:R-:W-:-:S04]  /*b3c0*/  ISETP.NE.AND P1, PT, R0, 0x5, PT ;  /* 0x000000050000780c */ /* 0x000fc80003f25270 */
[----:B------:R-:W-:Y:S02]  /*b3d0*/  SEL R3, RZ, 0x1, P1 ;  /* 0x00000001ff037807 */ /* 0x000fe40000800000 */
[----:B------:R-:W-:Y:S02]  /*b3e0*/  SEL R7, R0, RZ, P1 ;  /* 0x000000ff00077207 */ /* 0x000fe40000800000 */
[----:B------:R-:W-:-:S03]  /*b3f0*/  LOP3.LUT R11, R6, R3, RZ, 0x3c, !PT ;  /* 0x00000003060b7212 */ /* 0x000fc600078e3cff */
[----:B------:R-:W-:Y:S01]  /*b400*/  IMAD R6, R7, 0x8, R2 ;  /* 0x0000000807067824 */ /* 0x000fe200078e0202 */
[----:B0-----:R-:W-:Y:S01]  /*b410*/  SHF.L.U32 R5, R11, 0x1f, RZ ;  /* 0x0000001f0b057819 */ /* 0x001fe200000006ff */
[----:B-1----:R-:W-:Y:S06]  /*b420*/  @!P0 BRA `(.L_x_310) ;  /* 0x00000004000c8947 */ /* 0x002fec0003800000 */
.L_x_324:
[----:B------:R-:W1:Y:S01]  /*b430*/  SYNCS.PHASECHK.TRANS64.TRYWAIT P0, [R6+URZ], R5 ;  /* 0x00000005060075a7 */ /* 0x000e62000800017f */
[----:B------:R-:W-:-:S05]  /*b440*/  VIADD R0, R7, 0x1 ;  /* 0x0000000107007836 */ /* 0x000fca0000000000 */
[----:B------:R-:W-:-:S04]  /*b450*/  ISETP.NE.AND P1, PT, R0, 0x5, PT ;  /* 0x000000050000780c */ /* 0x000fc80003f25270 */
[----:B0-----:R-:W-:Y:S02]  /*b460*/  SEL R4, RZ, 0x1, P1 ;  /* 0x00000001ff047807 */ /* 0x001fe40000800000 */
[----:B------:R-:W-:Y:S02]  /*b470*/  SEL R3, R0, RZ, P1 ;  /* 0x000000ff00037207 */ /* 0x000fe40000800000 */
[----:B------:R-:W-:Y:S01]  /*b480*/  LOP3.LUT R0, R11, R4, RZ, 0x3c, !PT ;  /* 0x000000040b007212 */ /* 0x000fe200078e3cff */
[----:B-1----:R-:W-:Y:S06]  /*b490*/  @!P0 BRA `(.L_x_311) ;  /* 0x0000000400048947 */ /* 0x002fec0003800000 */
.L_x_325:
[----:B------:R-:W-:Y:S01]  /*b4a0*/  IMAD R3, R3, 0x8, R2 ;  /* 0x0000000803037824 */ /* 0x000fe200078e0202 */
[----:B------:R-:W-:-:S07]  /*b4b0*/  SHF.L.U32 R0, R0, 0x1f, RZ ;  /* 0x0000001f00007819 */ /* 0x000fce00000006ff */
.L_x_312:
[----:B-1----:R1:W2:Y:S02]  /*b4c0*/  SYNCS.PHASECHK.TRANS64.TRYWAIT P0, [R3+URZ], R0 ;  /* 0x00000000030075a7 */ /* 0x0022a4000800017f */
[----:B--2---:R-:W-:Y:S05]  /*b4d0*/  @!P0 NANOSLEEP.SYNCS 0x989680 ;  /* 0x009896800000895d */ /* 0x004fea0003900000 */
[----:B------:R-:W2:Y:S02]  /*b4e0*/  @!P0 SYNCS.PHASECHK.TRANS64 P0, [R3+URZ], R0 ;  /* 0x00000000030085a7 */ /* 0x000ea4000800007f */
[----:B--2---:R-:W-:Y:S05]  /*b4f0*/  @!P0 BRA `(.L_x_312) ;  /* 0xfffffffc00f08947 */ /* 0x004fea000383ffff */
.L_x_306:
[----:B------:R-:W-:Y:S05]  /*b500*/  BSYNC B0 ;  /* 0x0000000000007941 */ /* 0x000fea0003800000 */
.L_x_305:
[----:B------:R-:W-:Y:S05]  /*b510*/  EXIT ;  /* 0x000000000000794d */ /* 0x000fea0003800000 */
.L_x_15:
[----:B-1----:R1:W2:Y:S02]  /*b520*/  SYNCS.PHASECHK.TRANS64.TRYWAIT P0, [R159+URZ], R0 ;  /* 0x000000009f0075a7 */ /* 0x0022a4000800017f */
[----:B--2---:R-:W-:Y:S05]  /*b530*/  @!P0 NANOSLEEP.SYNCS 0x989680 ;  /* 0x009896800000895d */ /* 0x004fea0003900000 */
[----:B------:R-:W2:Y:S02]  /*b540*/  @!P0 SYNCS.PHASECHK.TRANS64 P0, [R159+URZ], R0 ;  /* 0x000000009f0085a7 */ /* 0x000ea4000800007f */
[----:B--2---:R-:W-:Y:S05]  /*b550*/  @!P0 BRA `(.L_x_15) ;  /* 0xfffffffc00f08947 */ /* 0x004fea000383ffff */
[----:B------:R-:W-:Y:S05]  /*b560*/  BRA `(.L_x_313) ;  /* 0xffffff5c00cc7947 */ /* 0x000fea000383ffff */
.L_x_20:
[----:B--2---:R2:W3:Y:S02]  /*b570*/  SYNCS.PHASECHK.TRANS64.TRYWAIT P1, [R3+URZ], R0 ;  /* 0x00000000030075a7 */ /* 0x0044e4000802017f */
[----:B---3--:R-:W-:Y:S05]  /*b580*/  @!P1 NANOSLEEP.SYNCS 0x989680 ;  /* 0x009896800000995d */ /* 0x008fea0003900000 */
[----:B------:R-:W3:Y:S02]  /*b590*/  @!P1 SYNCS.PHASECHK.TRANS64 P1, [R3+URZ], R0 ;  /* 0x00000000030095a7 */ /* 0x000ee4000802007f */
[----:B---3--:R-:W-:Y:S05]  /*b5a0*/  @!P1 BRA `(.L_x_20) ;  /* 0xfffffffc00f09947 */ /* 0x008fea000383ffff */
[----:B------:R-:W-:Y:S05]  /*b5b0*/  BRA `(.L_x_19) ;  /* 0xffffff6000387947 */ /* 0x000fea000383ffff */
.L_x_25:
[----:B--2---:R-:W-:-:S04]  /*b5c0*/  IMAD.U32 R4, RZ, RZ, UR4 ;  /* 0x00000004ff047e24 */ /* 0x004fc8000f8e00ff */
[----:B------:R2:W3:Y:S03]  /*b5d0*/  SYNCS.PHASECHK.TRANS64.TRYWAIT P1, [R4+URZ], R3 ;  /* 0x00000003040075a7 */ /* 0x0004e6000802017f */
[----:B---3--:R-:W-:Y:S05]  /*b5e0*/  @!P1 NANOSLEEP.SYNCS 0x989680 ;  /* 0x009896800000995d */ /* 0x008fea0003900000 */
[----:B------:R-:W3:Y:S02]  /*b5f0*/  @!P1 SYNCS.PHASECHK.TRANS64 P1, [R4+URZ], R3 ;  /* 0x00000003040095a7 */ /* 0x000ee4000802007f */
[----:B---3--:R-:W-:Y:S05]  /*b600*/  @!P1 BRA `(.L_x_25) ;  /* 0xfffffffc00ec9947 */ /* 0x008fea000383ffff */
[----:B------:R-:W-:Y:S05]  /*b610*/  BRA `(.L_x_24) ;  /* 0xffffff6400107947 */ /* 0x000fea000383ffff */
.L_x_31:
[----:B-1----:R1:W2:Y:S02]  /*b620*/  SYNCS.PHASECHK.TRANS64.TRYWAIT P0, [R159+URZ+0x10], R0 ;  /* 0x000010009f0075a7 */ /* 0x0022a4000800017f */
[----:B--2---:R-:W-:Y:S05]  /*b630*/  @!P0 NANOSLEEP.SYNCS 0x989680 ;  /* 0x009896800000895d */ /* 0x004fea0003900000 */
[----:B------:R-:W2:Y:S02]  /*b640*/  @!P0 SYNCS.PHASECHK.TRANS64 P0, [R159+URZ+0x10], R0 ;  /* 0x000010009f0085a7 */ /* 0x000ea4000800007f */
[----:B--2---:R-:W-:Y:S05]  /*b650*/  @!P0 BRA `(.L_x_31) ;  /* 0xfffffffc00f08947 */ /* 0x004fea000383ffff */
[----:B------:R-:W-:Y:S05]  /*b660*/  BRA `(.L_x_314) ;  /* 0xffffff6800547947 */ /* 0x000fea000383ffff */
.L_x_292:
[----:B------:R-:W-:Y:S01]  /*b670*/  BSSY B1, `(.L_x_315) ;  /* 0x0000006000017945 */ /* 0x000fe20003800000 */
[----:B------:R-:W-:-:S07]  /*b680*/  IMAD.MOV.U32 R15, RZ, RZ, -0x1 ;  /* 0xffffffffff0f7424 */ /* 0x000fce00078e00ff */
[----:B-----5:R-:W-:Y:S05]  /*b690*/  WARPSYNC.COLLECTIVE R15, `(.L_x_316) ;  /* 0x000000000f0c7348 */ /* 0x020fea0003c00000 */
[----:B------:R-:W-:Y:S02]  /*b6a0*/  ELECT P6, UR62, PT ;  /* 0x00000000003e782f */ /* 0x000fe400038c0000 */
[----:B------:R-:W-:Y:S01]  /*b6b0*/  MOV R14, UR62 ;  /* 0x0000003e000e7c02 */ /* 0x000fe20008000f00 */
[----:B-----5:R-:W-:Y:S10]  /*b6c0*/  ENDCOLLECTIVE ;  /* 0x000000000000791b */ /* 0x020ff40003800000 */
.L_x_316:
[----:B------:R-:W-:Y:S05]  /*b6d0*/  BSYNC B1 ;  /* 0x0000000000017941 */ /* 0x000fea0003800000 */
.L_x_315:
[----:B------:R-:W-:Y:S05]  /*b6e0*/  BRA `(.L_x_317) ;  /* 0xffffffec00987947 */ /* 0x000fea000383ffff */
.L_x_295:
[----:B0-----:R0:W1:Y:S02]  /*b6f0*/  SYNCS.PHASECHK.TRANS64.TRYWAIT P1, [R10+URZ+0x28], R5 ;  /* 0x000028050a0075a7 */ /* 0x001064000802017f */
[----:B-1----:R-:W-:Y:S05]  /*b700*/  @!P1 NANOSLEEP.SYNCS 0x989680 ;  /* 0x009896800000995d */ /* 0x002fea0003900000 */
[----:B------:R-:W1:Y:S02]  /*b710*/  @!P1 SYNCS.PHASECHK.TRANS64 P1, [R10+URZ+0x28], R5 ;  /* 0x000028050a0095a7 */ /* 0x000e64000802007f */
[----:B-1----:R-:W-:Y:S05]  /*b720*/  @!P1 BRA `(.L_x_295) ;  /* 0xfffffffc00f09947 */ /* 0x002fea000383ffff */
[----:B------:R-:W-:Y:S05]  /*b730*/  BRA `(.L_x_318) ;  /* 0xffffffec00dc7947 */ /* 0x000fea000383ffff */
.L_x_304:
[----:B------:R-:W-:Y:S01]  /*b740*/  BSSY B0, `(.L_x_319) ;  /* 0x0000006000007945 */ /* 0x000fe20003800000 */
[----:B------:R-:W-:-:S07]  /*b750*/  IMAD.MOV.U32 R15, RZ, RZ, -0x1 ;  /* 0xffffffffff0f7424 */ /* 0x000fce00078e00ff */
[----:B-----5:R-:W-:Y:S05]  /*b760*/  WARPSYNC.COLLECTIVE R15, `(.L_x_320) ;  /* 0x000000000f0c7348 */ /* 0x020fea0003c00000 */
[----:B------:R-:W-:Y:S02]  /*b770*/  ELECT P6, UR62, PT ;  /* 0x00000000003e782f */ /* 0x000fe400038c0000 */
[----:B------:R-:W-:Y:S01]  /*b780*/  MOV R14, UR62 ;  /* 0x0000003e000e7c02 */ /* 0x000fe20008000f00 */
[----:B-----5:R-:W-:Y:S10]  /*b790*/  ENDCOLLECTIVE ;  /* 0x000000000000791b */ /* 0x020ff40003800000 */
.L_x_320:
[----:B------:R-:W-:Y:S05]  /*b7a0*/  BSYNC B0 ;  /* 0x0000000000007941 */ /* 0x000fea0003800000 */
.L_x_319:
[----:B------:R-:W-:Y:S05]  /*b7b0*/  BRA `(.L_x_321) ;  /* 0xfffffff800807947 */ /* 0x000fea000383ffff */
.L_x_308:
[----:B0-----:R0:W1:Y:S02]  /*b7c0*/  SYNCS.PHASECHK.TRANS64.TRYWAIT P0, [R9+URZ], R4 ;  /* 0x00000004090075a7 */ /* 0x001064000800017f */
[----:B-1----:R-:W-:Y:S05]  /*b7d0*/  @!P0 NANOSLEEP.SYNCS 0x989680 ;  /* 0x009896800000895d */ /* 0x002fea0003900000 */
[----:B------:R-:W1:Y:S02]  /*b7e0*/  @!P0 SYNCS.PHASECHK.TRANS64 P0, [R9+URZ], R4 ;  /* 0x00000004090085a7 */ /* 0x000e64000800007f */
[----:B-1----:R-:W-:Y:S05]  /*b7f0*/  @!P0 BRA `(.L_x_308) ;  /* 0xfffffffc00f08947 */ /* 0x002fea000383ffff */
[----:B------:R-:W-:Y:S05]  /*b800*/  BRA `(.L_x_322) ;  /* 0xfffffff800c07947 */ /* 0x000fea000383ffff */
.L_x_309:
[----:B0-----:R0:W1:Y:S02]  /*b810*/  SYNCS.PHASECHK.TRANS64.TRYWAIT P0, [R8+URZ], R5 ;  /* 0x00000005080075a7 */ /* 0x001064000800017f */
[----:B-1----:R-:W-:Y:S05]  /*b820*/  @!P0 NANOSLEEP.SYNCS 0x989680 ;  /* 0x009896800000895d */ /* 0x002fea0003900000 */
[----:B------:R-:W1:Y:S02]  /*b830*/  @!P0 SYNCS.PHASECHK.TRANS64 P0, [R8+URZ], R5 ;  /* 0x00000005080085a7 */ /* 0x000e64000800007f */
[----:B-1----:R-:W-:Y:S05]  /*b840*/  @!P0 BRA `(.L_x_309) ;  /* 0xfffffffc00f08947 */ /* 0x002fea000383ffff */
[----:B------:R-:W-:Y:S05]  /*b850*/  BRA `(.L_x_323) ;  /* 0xfffffff800d07947 */ /* 0x000fea000383ffff */
.L_x_310:
[----:B0-----:R0:W1:Y:S02]  /*b860*/  SYNCS.PHASECHK.TRANS64.TRYWAIT P0, [R9+URZ], R4 ;  /* 0x00000004090075a7 */ /* 0x001064000800017f */
[----:B-1----:R-:W-:Y:S05]  /*b870*/  @!P0 NANOSLEEP.SYNCS 0x989680 ;  /* 0x009896800000895d */ /* 0x002fea0003900000 */
[----:B------:R-:W1:Y:S02]  /*b880*/  @!P0 SYNCS.PHASECHK.TRANS64 P0, [R9+URZ], R4 ;  /* 0x00000004090085a7 */ /* 0x000e64000800007f */
[----:B-1----:R-:W-:Y:S05]  /*b890*/  @!P0 BRA `(.L_x_310) ;  /* 0xfffffffc00f08947 */ /* 0x002fea000383ffff */
[----:B------:R-:W-:Y:S05]  /*b8a0*/  BRA `(.L_x_324) ;  /* 0xfffffff800e07947 */ /* 0x000fea000383ffff */
.L_x_311:
[----:B0-----:R0:W1:Y:S02]  /*b8b0*/  SYNCS.PHASECHK.TRANS64.TRYWAIT P0, [R6+URZ], R5 ;  /* 0x00000005060075a7 */ /* 0x001064000800017f */
[----:B-1----:R-:W-:Y:S05]  /*b8c0*/  @!P0 NANOSLEEP.SYNCS 0x989680 ;  /* 0x009896800000895d */ /* 0x002fea0003900000 */
[----:B------:R-:W1:Y:S02]  /*b8d0*/  @!P0 SYNCS.PHASECHK.TRANS64 P0, [R6+URZ], R5 ;  /* 0x00000005060085a7 */ /* 0x000e64000800007f */
[----:B-1----:R-:W-:Y:S05]  /*b8e0*/  @!P0 BRA `(.L_x_311) ;  /* 0xfffffffc00f08947 */ /* 0x002fea000383ffff */
[----:B------:R-:W-:Y:S05]  /*b8f0*/  BRA `(.L_x_325) ;  /* 0xfffffff800e87947 */ /* 0x000fea000383ffff */
.L_x_326:
[----:B------:R-:W-:-:S00]  /*b900*/  BRA `(.L_x_326) ;  /* 0xfffffffc00fc7947 */ /* 0x000fc0000383ffff */
[----:B------:R-:W-:-:S00]  /*b910*/  NOP ;  /* 0x0000000000007918 */ /* 0x000fc00000000000 */
        /* <DEDUP_REMOVED lines=14> */
.L_x_327:


//--------------------- .nv.global.init           --------------------------
	.section	.nv.global.init,"aw",@progbits
.nv.global.init:
	.type		$str$22,@object
	.size		$str$22,($str$23 - $str$22)
$str$22:
        /*0000*/ 	.byte	0x6b, 0x5f, 0x74, 0x69, 0x6c, 0x65, 0x5f, 0x63, 0x6f, 0x75, 0x6e, 0x74, 0x20, 0x3e, 0x3d, 0x20
        /*0010*/ 	.byte	0x31, 0x00
	.type		$str$23,@object
	.size		$str$23,(__unnamed_1 - $str$23)
$str$23:
        /*0012*/ 	.byte	0x2f, 0x74, 0x6d, 0x70, 0x2f, 0x63, 0x75, 0x74, 0x6c, 0x61, 0x73, 0x73, 0x5f, 0x73, 0x77, 0x65
        /*0022*/ 	.byte	0x65, 0x70, 0x5f, 0x73, 0x72, 0x63, 0x2f, 0x69, 0x6e, 0x63, 0x6c, 0x75, 0x64, 0x65, 0x2f, 0x63
        /*0032*/ 	.byte	0x75, 0x74, 0x6c, 0x61, 0x73, 0x73, 0x2f, 0x67, 0x65, 0x6d, 0x6d, 0x2f, 0x63, 0x6f, 0x6c, 0x6c
        /*0042*/ 	.byte	0x65, 0x63, 0x74, 0x69, 0x76, 0x65, 0x2f, 0x73, 0x6d, 0x39, 0x30, 0x5f, 0x6d, 0x6d, 0x61, 0x5f
        /*0052*/ 	.byte	0x74, 0x6d, 0x61, 0x5f, 0x67, 0x6d, 0x6d, 0x61, 0x5f, 0x73, 0x73, 0x5f, 0x77, 0x61, 0x72, 0x70
        /*0062*/ 	.byte	0x73, 0x70, 0x65, 0x63, 0x69, 0x61, 0x6c, 0x69, 0x7a, 0x65, 0x64, 0x2e, 0x68, 0x70, 0x70, 0x00
	.type		__unnamed_1,@object
	.size		__unnamed_1,(.L_0 - __unnamed_1)
__unnamed_1:
        /*0072*/ 	.byte	0x76, 0x6f, 0x69, 0x64, 0x20, 0x63, 0x75, 0x74, 0x6c, 0x61, 0x73, 0x73, 0x3a, 0x3a, 0x67, 0x65
        /* <DEDUP_REMOVED lines=180> */
        /*0bc2*/ 	.byte	0x74, 0x79, 0x5d, 0x00
.L_0:


//--------------------- .nv.shared._ZN7cutlass13device_kernelINS_4gemm6kernel13GemmUniversalIN4cute5tupleIJiiiiEEENS1_10collective13CollectiveMmaINS1_34MainloopSm90TmaGmmaWarpSpecializedILi5ENS5_IJNS4_1CILi1EEESB_SB_EEENS1_32KernelTmaWarpSpecializedPingpongEEENS5_IJNSA_ILi64EEENSA_ILi256EEESF_EEENS_10bfloat16_tENS5_IJSB_llEEESI_SJ_NS4_8TiledMMAINS4_8MMA_AtomIJNS4_4SM904GMMA28MMA_64x256x16_F32BF16BF16_SSILNSN_5MajorE1ELSP_1ELNSN_7ScaleInE1ELSQ_1EEEEEENS4_6LayoutISC_NS5_IJNSA_ILi0EEESU_SU_EEEEENS5_IJNS4_10UnderscoreESX_SX_EEEEENS4_13SM90_TMA_LOADENS4_14ComposedLayoutINS4_7SwizzleILi3ELi4ELi3EEENS4_18smem_ptr_flag_bitsILi16EEENST_INS5_IJSF_NSA_ILi8EEEEEENS5_IJSB_SF_EEEEEEEvNS4_8identityES10_S1A_vS1B_EENS_8epilogue10collective6detail29Sm90TmaWarpSpecializedAdapterINS1E_15DefaultEpilogueISI_NS5_IJlSB_lEEES1I_NS1D_6thread17LinearCombinationISI_Li1EffLNS1J_9ScaleType4KindE0ELNS_15FloatRoundStyleE2ESI_EENS1_15EpilogueDefaultEEEEEvvEEEEvNT_6ParamsE --------------------------
	.section	.nv.shared._ZN7cutlass13device_kernelINS_4gemm6kernel13GemmUniversalIN4cute5tupleIJiiiiEEENS1_10collective13CollectiveMmaINS1_34MainloopSm90TmaGmmaWarpSpecializedILi5ENS5_IJNS4_1CILi1EEESB_SB_EEENS1_32KernelTmaWarpSpecializedPingpongEEENS5_IJNSA_ILi64EEENSA_ILi256EEESF_EEENS_10bfloat16_tENS5_IJSB_llEEESI_SJ_NS4_8TiledMMAINS4_8MMA_AtomIJNS4_4SM904GMMA28MMA_64x256x16_F32BF16BF16_SSILNSN_5MajorE1ELSP_1ELNSN_7ScaleInE1ELSQ_1EEEEEENS4_6LayoutISC_NS5_IJNSA_ILi0EEESU_SU_EEEEENS5_IJNS4_10UnderscoreESX_SX_EEEEENS4_13SM90_TMA_LOADENS4_14ComposedLayoutINS4_7SwizzleILi3ELi4ELi3EEENS4_18smem_ptr_flag_bitsILi16EEENST_INS5_IJSF_NSA_ILi8EEEEEENS5_IJSB_SF_EEEEEEEvNS4_8identityES10_S1A_vS1B_EENS_8epilogue10collective6detail29Sm90TmaWarpSpecializedAdapterINS1E_15DefaultEpilogueISI_NS5_IJlSB_lEEES1I_NS1D_6thread17LinearCombinationISI_Li1EffLNS1J_9ScaleType4KindE0ELNS_15FloatRoundStyleE2ESI_EENS1_15EpilogueDefaultEEEEEvvEEEEvNT_6ParamsE,"aw",@nobits
	.sectionflags	@""
	.align	16
	.zero		1024


//--------------------- .nv.shared.reserved.0     --------------------------
	.section	.nv.shared.reserved.0,"aw",@nobits
	.weak		__nv_reservedSMEM_offset_0_alias
	.size		__nv_reservedSMEM_offset_0_alias, 0, 0
	.other		__nv_reservedSMEM_offset_0_alias,@"STO_CUDA_RESERVED_SHARED STV_DEFAULT"
__nv_reservedSMEM_offset_0_alias:
	.zero		0


//--------------------- .nv.global                --------------------------
	.section	.nv.global,"aw",@nobits
.nv.global:
	.type		_ZN39_INTERNAL_9c1b477a_4_k_cu_1ff2188f_27984cute1_E,@object
	.size		_ZN39_INTERNAL_9c1b477a_4_k_cu_1ff2188f_27984cute1_E,(_ZN39_INTERNAL_9c1b477a_4_k_cu_1ff2188f_27984cuda3std3__45__cpo6cbeginE - _ZN39_INTERNAL_9c1b477a_4_k_cu_1ff2188f_27984cute1_E)
_ZN39_INTERNAL_9c1b477a_4_k_cu_1ff2188f_27984cute1_E:
	.zero		1
	.type		_ZN39_INTERNAL_9c1b477a_4_k_cu_1ff2188f_27984cuda3std3__45__cpo6cbeginE,@object
	.size		_ZN39_INTERNAL_9c1b477a_4_k_cu_1ff2188f_27984cuda3std3__45__cpo6cbeginE,(_ZN39_INTERNAL_9c1b477a_4_k_cu_1ff2188f_27984cuda3std3__48in_placeE - _ZN39_INTERNAL_9c1b477a_4_k_cu_1ff2188f_27984cuda3std3__45__cpo6cbeginE)
_ZN39_INTERNAL_9c1b477a_4_k_cu_1ff2188f_27984cuda3std3__45__cpo6cbeginE:
	.zero		1
	.type		_ZN39_INTERNAL_9c1b477a_4_k_cu_1ff2188f_27984cuda3std3__48in_placeE,@object
	.size		_ZN39_INTERNAL_9c1b477a_4_k_cu_1ff2188f_27984cuda3std3__48in_placeE,(_ZN39_INTERNAL_9c1b477a_4_k_cu_1ff2188f_27984cuda3std6ranges3__45__cpo9iter_moveE - _ZN39_INTERNAL_9c1b477a_4_k_cu_1ff2188f_27984cuda3std3__48in_placeE)
_ZN39_INTERNAL_9c1b477a_4_k_cu_1ff2188f_27984cuda3std3__48in_placeE:
	.zero		1
	.type		_ZN39_INTERNAL_9c1b477a_4_k_cu_1ff2188f_27984cuda3std6ranges3__45__cpo9iter_moveE,@object
	.size		_ZN39_INTERNAL_9c1b477a_4_k_cu_1ff2188f_27984cuda3std6ranges3__45__cpo9iter_moveE,(_ZN39_INTERNAL_9c1b477a_4_k_cu_1ff2188f_27984cuda3std3__45__cpo5beginE - _ZN39_INTERNAL_9c1b477a_4_k_cu_1ff2188f_27984cuda3std6ranges3__45__cpo9iter_moveE)
_ZN39_INTERNAL_9c1b477a_4_k_cu_1ff2188f_27984cuda3std6ranges3__45__cpo9iter_moveE:
	.zero		1
	.type		_ZN39_INTERNAL_9c1b477a_4_k_cu_1ff2188f_27984cuda3std3__45__cpo5beginE,@object
	.size		_ZN39_INTERNAL_9c1b477a_4_k_cu_1ff2188f_27984cuda3std3__45__cpo5beginE,(_ZN39_INTERNAL_9c1b477a_4_k_cu_1ff2188f_27984cuda3std3__441_GLOBAL__N__9c1b477a_4_k_cu_1ff2188f_27986ignoreE - _ZN39_INTERNAL_9c1b477a_4_k_cu_1ff2188f_27984cuda3std3__45__cpo5beginE)
_ZN39_INTERNAL_9c1b477a_4_k_cu_1ff2188f_27984cuda3std3__45__cpo5beginE:
	.zero		1
	.type		_ZN39_INTERNAL_9c1b477a_4_k_cu_1ff2188f_27984cuda3std3__441_GLOBAL__N__9c1b477a_4_k_cu_1ff2188f_27986ignoreE,@object
	.size		_ZN39_INTERNAL_9c1b477a_4_k_cu_1ff2188f_27984cuda3std3__441_GLOBAL__N__9c1b477a_4_k_cu_1ff2188f_27986ignoreE,(_ZN39_INTERNAL_9c1b477a_4_k_cu_1ff2188f_27984cute7productE - _ZN39_INTERNAL_9c1b477a_4_k_cu_1ff2188f_27984cuda3std3__441_GLOBAL__N__9c1b477a_4_k_cu_1ff2188f_27986ignoreE)
_ZN39_INTERNAL_9c1b477a_4_k_cu_1ff2188f_27984cuda3std3__441_GLOBAL__N__9c1b477a_4_k_cu_1ff2188f_27986ignoreE:
	.zero		1
	.type		_ZN39_INTERNAL_9c1b477a_4_k_cu_1ff2188f_27984cute7productE,@object
	.size		_ZN39_INTERNAL_9c1b477a_4_k_cu_1ff2188f_27984cute7productE,(_ZN39_INTERNAL_9c1b477a_4_k_cu_1ff2188f_27984cuda3std3__45__cpo3endE - _ZN39_INTERNAL_9c1b477a_4_k_cu_1ff2188f_27984cute7productE)
_ZN39_INTERNAL_9c1b477a_4_k_cu_1ff2188f_27984cute7productE:
	.zero		1
	.type		_ZN39_INTERNAL_9c1b477a_4_k_cu_1ff2188f_27984cuda3std3__45__cpo3endE,@object
	.size		_ZN39_INTERNAL_9c1b477a_4_k_cu_1ff2188f_27984cuda3std3__45__cpo3endE,(_ZN39_INTERNAL_9c1b477a_4_k_cu_1ff2188f_27984cuda3std3__419piecewise_constructE - _ZN39_INTERNAL_9c1b477a_4_k_cu_1ff2188f_27984cuda3std3__45__cpo3endE)
_ZN39_INTERNAL_9c1b477a_4_k_cu_1ff2188f_27984cuda3std3__45__cpo3endE:
	.zero		1
	.type		_ZN39_INTERNAL_9c1b477a_4_k_cu_1ff2188f_27984cuda3std3__419piecewise_constructE,@object
	.size		_ZN39_INTERNAL_9c1b477a_4_k_cu_1ff2188f_27984cuda3std3__419piecewise_constructE,(_ZN39_INTERNAL_9c1b477a_4_k_cu_1ff2188f_27984cuda3std3__45__cpo4cendE - _ZN39_INTERNAL_9c1b477a_4_k_cu_1ff2188f_27984cuda3std3__419piecewise_constructE)
_ZN39_INTERNAL_9c1b477a_4_k_cu_1ff2188f_27984cuda3std3__419piecewise_constructE:
	.zero		1
	.type		_ZN39_INTERNAL_9c1b477a_4_k_cu_1ff2188f_27984cuda3std3__45__cpo4cendE,@object
	.size		_ZN39_INTERNAL_9c1b477a_4_k_cu_1ff2188f_27984cuda3std3__45__cpo4cendE,(_ZN39_INTERNAL_9c1b477a_4_k_cu_1ff2188f_27984cuda3std6ranges3__45__cpo4swapE - _ZN39_INTERNAL_9c1b477a_4_k_cu_1ff2188f_27984cuda3std3__45__cpo4cendE)
_ZN39_INTERNAL_9c1b477a_4_k_cu_1ff2188f_27984cuda3std3__45__cpo4cendE:
	.zero		1
	.type		_ZN39_INTERNAL_9c1b477a_4_k_cu_1ff2188f_27984cuda3std6ranges3__45__cpo4swapE,@object
	.size		_ZN39_INTERNAL_9c1b477a_4_k_cu_1ff2188f_27984cuda3std6ranges3__45__cpo4swapE,(.L_8 - _ZN39_INTERNAL_9c1b477a_4_k_cu_1ff2188f_27984cuda3std6ranges3__45__cpo4swapE)
_ZN39_INTERNAL_9c1b477a_4_k_cu_1ff2188f_27984cuda3std6ranges3__45__cpo4swapE:
	.zero		1
.L_8:


//--------------------- .nv.constant0._ZN7cutlass13device_kernelINS_4gemm6kernel13GemmUniversalIN4cute5tupleIJiiiiEEENS1_10collective13CollectiveMmaINS1_34MainloopSm90TmaGmmaWarpSpecializedILi5ENS5_IJNS4_1CILi1EEESB_SB_EEENS1_32KernelTmaWarpSpecializedPingpongEEENS5_IJNSA_ILi64EEENSA_ILi256EEESF_EEENS_10bfloat16_tENS5_IJSB_llEEESI_SJ_NS4_8TiledMMAINS4_8MMA_AtomIJNS4_4SM904GMMA28MMA_64x256x16_F32BF16BF16_SSILNSN_5MajorE1ELSP_1ELNSN_7ScaleInE1ELSQ_1EEEEEENS4_6LayoutISC_NS5_IJNSA_ILi0EEESU_SU_EEEEENS5_IJNS4_10UnderscoreESX_SX_EEEEENS4_13SM90_TMA_LOADENS4_14ComposedLayoutINS4_7SwizzleILi3ELi4ELi3EEENS4_18smem_ptr_flag_bitsILi16EEENST_INS5_IJSF_NSA_ILi8EEEEEENS5_IJSB_SF_EEEEEEEvNS4_8identityES10_S1A_vS1B_EENS_8epilogue10collective6detail29Sm90TmaWarpSpecializedAdapterINS1E_15DefaultEpilogueISI_NS5_IJlSB_lEEES1I_NS1D_6thread17LinearCombinationISI_Li1EffLNS1J_9ScaleType4KindE0ELNS_15FloatRoundStyleE2ESI_EENS1_15EpilogueDefaultEEEEEvvEEEEvNT_6ParamsE --------------------------
	.section	.nv.constant0._ZN7cutlass13device_kernelINS_4gemm6kernel13GemmUniversalIN4cute5tupleIJiiiiEEENS1_10collective13CollectiveMmaINS1_34MainloopSm90TmaGmmaWarpSpecializedILi5ENS5_IJNS4_1CILi1EEESB_SB_EEENS1_32KernelTmaWarpSpecializedPingpongEEENS5_IJNSA_ILi64EEENSA_ILi256EEESF_EEENS_10bfloat16_tENS5_IJSB_llEEESI_SJ_NS4_8TiledMMAINS4_8MMA_AtomIJNS4_4SM904GMMA28MMA_64x256x16_F32BF16BF16_SSILNSN_5MajorE1ELSP_1ELNSN_7ScaleInE1ELSQ_1EEEEEENS4_6LayoutISC_NS5_IJNSA_ILi0EEESU_SU_EEEEENS5_IJNS4_10UnderscoreESX_SX_EEEEENS4_13SM90_TMA_LOADENS4_14ComposedLayoutINS4_7SwizzleILi3ELi4ELi3EEENS4_18smem_ptr_flag_bitsILi16EEENST_INS5_IJSF_NSA_ILi8EEEEEENS5_IJSB_SF_EEEEEEEvNS4_8identityES10_S1A_vS1B_EENS_8epilogue10collective6detail29Sm90TmaWarpSpecializedAdapterINS1E_15DefaultEpilogueISI_NS5_IJlSB_lEEES1I_NS1D_6thread17LinearCombinationISI_Li1EffLNS1J_9ScaleType4KindE0ELNS_15FloatRoundStyleE2ESI_EENS1_15EpilogueDefaultEEEEEvvEEEEvNT_6ParamsE,"a",@progbits
	.sectionflags	@""
	.align	4
.nv.constant0._ZN7cutlass13device_kernelINS_4gemm6kernel13GemmUniversalIN4cute5tupleIJiiiiEEENS1_10collective13CollectiveMmaINS1_34MainloopSm90TmaGmmaWarpSpecializedILi5ENS5_IJNS4_1CILi1EEESB_SB_EEENS1_32KernelTmaWarpSpecializedPingpongEEENS5_IJNSA_ILi64EEENSA_ILi256EEESF_EEENS_10bfloat16_tENS5_IJSB_llEEESI_SJ_NS4_8TiledMMAINS4_8MMA_AtomIJNS4_4SM904GMMA28MMA_64x256x16_F32BF16BF16_SSILNSN_5MajorE1ELSP_1ELNSN_7ScaleInE1ELSQ_1EEEEEENS4_6LayoutISC_NS5_IJNSA_ILi0EEESU_SU_EEEEENS5_IJNS4_10UnderscoreESX_SX_EEEEENS4_13SM90_TMA_LOADENS4_14ComposedLayoutINS4_7SwizzleILi3ELi4ELi3EEENS4_18smem_ptr_flag_bitsILi16EEENST_INS5_IJSF_NSA_ILi8EEEEEENS5_IJSB_SF_EEEEEEEvNS4_8identityES10_S1A_vS1B_EENS_8epilogue10collective6detail29Sm90TmaWarpSpecializedAdapterINS1E_15DefaultEpilogueISI_NS5_IJlSB_lEEES1I_NS1D_6thread17LinearCombinationISI_Li1EffLNS1J_9ScaleType4KindE0ELNS_15FloatRoundStyleE2ESI_EENS1_15EpilogueDefaultEEEEEvvEEEEvNT_6ParamsE:
	.zero		1664


//--------------------- SYMBOLS --------------------------

	.type		.nv.reservedSmem.offset0,@object
	.size		.nv.reservedSmem.offset0,0x4
	.type		__assertfail,@function
